//
// Generated by NVIDIA NVVM Compiler
//
// Compiler Build ID: CL-36424714
// Cuda compilation tools, release 13.0, V13.0.88
// Based on NVVM 20.0.0
//

.version 9.0
.target sm_100
.address_size 64

	// .globl	_Z15initialize_dataPfS_ffffiP17curandStateXORWOW
.global .align 4 .b8 precalc_xorwow_matrix[102400];
.global .align 4 .b8 precalc_xorwow_offset_matrix[102400];
.global .align 4 .b8 mrg32k3aM1[2304];
.global .align 4 .b8 mrg32k3aM2[2304];
.global .align 4 .b8 mrg32k3aM1SubSeq[2016];
.global .align 4 .b8 mrg32k3aM2SubSeq[2016];
.global .align 4 .b8 mrg32k3aM1Seq[2304];
.global .align 4 .b8 mrg32k3aM2Seq[2304];
.const .align 8 .b8 __cr_lgamma_table[72];
// _ZZ14calculate_lossPfS_S_iE6s_loss has been demoted
// _ZZ19calculate_gradientsPfS_S_S_S_iE8s_w_grad has been demoted
// _ZZ19calculate_gradientsPfS_S_S_S_iE8s_b_grad has been demoted

.visible .entry _Z15initialize_dataPfS_ffffiP17curandStateXORWOW(
	.param .u64 .ptr .align 1 _Z15initialize_dataPfS_ffffiP17curandStateXORWOW_param_0,
	.param .u64 .ptr .align 1 _Z15initialize_dataPfS_ffffiP17curandStateXORWOW_param_1,
	.param .f32 _Z15initialize_dataPfS_ffffiP17curandStateXORWOW_param_2,
	.param .f32 _Z15initialize_dataPfS_ffffiP17curandStateXORWOW_param_3,
	.param .f32 _Z15initialize_dataPfS_ffffiP17curandStateXORWOW_param_4,
	.param .f32 _Z15initialize_dataPfS_ffffiP17curandStateXORWOW_param_5,
	.param .u32 _Z15initialize_dataPfS_ffffiP17curandStateXORWOW_param_6,
	.param .u64 .ptr .align 1 _Z15initialize_dataPfS_ffffiP17curandStateXORWOW_param_7
)
{
	.reg .pred 	%p<29>;
	.reg .b32 	%r<438>;
	.reg .b32 	%f<43>;
	.reg .b64 	%rd<27>;

	ld.param.u64 	%rd9, [_Z15initialize_dataPfS_ffffiP17curandStateXORWOW_param_1];
	ld.param.f32 	%f5, [_Z15initialize_dataPfS_ffffiP17curandStateXORWOW_param_2];
	ld.param.f32 	%f6, [_Z15initialize_dataPfS_ffffiP17curandStateXORWOW_param_3];
	ld.param.f32 	%f7, [_Z15initialize_dataPfS_ffffiP17curandStateXORWOW_param_4];
	ld.param.f32 	%f8, [_Z15initialize_dataPfS_ffffiP17curandStateXORWOW_param_5];
	ld.param.u32 	%r183, [_Z15initialize_dataPfS_ffffiP17curandStateXORWOW_param_6];
	ld.param.u64 	%rd10, [_Z15initialize_dataPfS_ffffiP17curandStateXORWOW_param_7];
	mov.u32 	%r184, %ctaid.x;
	mov.u32 	%r185, %ntid.x;
	mov.u32 	%r186, %tid.x;
	mad.lo.s32 	%r1, %r184, %r185, %r186;
	setp.ge.s32 	%p1, %r1, %r183;
	@%p1 bra 	$L__BB0_47;
	cvta.to.global.u64 	%rd11, %rd10;
	cvt.s64.s32 	%rd1, %r1;
	mul.wide.s32 	%rd12, %r1, 48;
	add.s64 	%rd2, %rd11, %rd12;
	mov.b32 	%r187, 1593684748;
	mov.b32 	%r188, 832094735;
	st.global.v2.u32 	[%rd2], {%r188, %r187};
	mov.b32 	%r189, -123459836;
	mov.b32 	%r190, 1111207954;
	st.global.v2.u32 	[%rd2+8], {%r190, %r189};
	mov.b32 	%r191, 1476011280;
	mov.b32 	%r192, -589760388;
	st.global.v2.u32 	[%rd2+16], {%r192, %r191};
	setp.eq.s32 	%p2, %r1, 0;
	@%p2 bra 	$L__BB0_43;
	mov.b32 	%r344, 0;
	mov.u64 	%rd14, precalc_xorwow_matrix;
	mov.u64 	%rd26, %rd1;
$L__BB0_3:
	and.b64  	%rd4, %rd26, 3;
	setp.eq.s64 	%p3, %rd4, 0;
	@%p3 bra 	$L__BB0_42;
	mul.wide.u32 	%rd13, %r344, 3200;
	add.s64 	%rd5, %rd14, %rd13;
	cvt.u32.u64 	%r3, %rd4;
	mov.b32 	%r345, 0;
$L__BB0_5:
	mov.b32 	%r358, 0;
	mov.u32 	%r359, %r358;
	mov.u32 	%r360, %r358;
	mov.u32 	%r361, %r358;
	mov.u32 	%r362, %r358;
	mov.u32 	%r351, %r358;
$L__BB0_6:
	mul.wide.u32 	%rd15, %r351, 4;
	add.s64 	%rd16, %rd2, %rd15;
	ld.global.u32 	%r11, [%rd16+4];
	shl.b32 	%r12, %r351, 5;
	mov.b32 	%r357, 0;
$L__BB0_7:
	.pragma "nounroll";
	shr.u32 	%r197, %r11, %r357;
	and.b32  	%r198, %r197, 1;
	setp.eq.b32 	%p4, %r198, 1;
	not.pred 	%p5, %p4;
	add.s32 	%r199, %r12, %r357;
	mul.lo.s32 	%r200, %r199, 5;
	mul.wide.u32 	%rd17, %r200, 4;
	add.s64 	%rd6, %rd5, %rd17;
	@%p5 bra 	$L__BB0_9;
	ld.global.u32 	%r201, [%rd6];
	xor.b32  	%r362, %r362, %r201;
	ld.global.u32 	%r202, [%rd6+4];
	xor.b32  	%r361, %r361, %r202;
	ld.global.u32 	%r203, [%rd6+8];
	xor.b32  	%r360, %r360, %r203;
	ld.global.u32 	%r204, [%rd6+12];
	xor.b32  	%r359, %r359, %r204;
	ld.global.u32 	%r205, [%rd6+16];
	xor.b32  	%r358, %r358, %r205;
$L__BB0_9:
	and.b32  	%r207, %r197, 2;
	setp.eq.s32 	%p6, %r207, 0;
	@%p6 bra 	$L__BB0_11;
	ld.global.u32 	%r208, [%rd6+20];
	xor.b32  	%r362, %r362, %r208;
	ld.global.u32 	%r209, [%rd6+24];
	xor.b32  	%r361, %r361, %r209;
	ld.global.u32 	%r210, [%rd6+28];
	xor.b32  	%r360, %r360, %r210;
	ld.global.u32 	%r211, [%rd6+32];
	xor.b32  	%r359, %r359, %r211;
	ld.global.u32 	%r212, [%rd6+36];
	xor.b32  	%r358, %r358, %r212;
$L__BB0_11:
	and.b32  	%r214, %r197, 4;
	setp.eq.s32 	%p7, %r214, 0;
	@%p7 bra 	$L__BB0_13;
	ld.global.u32 	%r215, [%rd6+40];
	xor.b32  	%r362, %r362, %r215;
	ld.global.u32 	%r216, [%rd6+44];
	xor.b32  	%r361, %r361, %r216;
	ld.global.u32 	%r217, [%rd6+48];
	xor.b32  	%r360, %r360, %r217;
	ld.global.u32 	%r218, [%rd6+52];
	xor.b32  	%r359, %r359, %r218;
	ld.global.u32 	%r219, [%rd6+56];
	xor.b32  	%r358, %r358, %r219;
$L__BB0_13:
	and.b32  	%r221, %r197, 8;
	setp.eq.s32 	%p8, %r221, 0;
	@%p8 bra 	$L__BB0_15;
	ld.global.u32 	%r222, [%rd6+60];
	xor.b32  	%r362, %r362, %r222;
	ld.global.u32 	%r223, [%rd6+64];
	xor.b32  	%r361, %r361, %r223;
	ld.global.u32 	%r224, [%rd6+68];
	xor.b32  	%r360, %r360, %r224;
	ld.global.u32 	%r225, [%rd6+72];
	xor.b32  	%r359, %r359, %r225;
	ld.global.u32 	%r226, [%rd6+76];
	xor.b32  	%r358, %r358, %r226;
$L__BB0_15:
	and.b32  	%r228, %r197, 16;
	setp.eq.s32 	%p9, %r228, 0;
	@%p9 bra 	$L__BB0_17;
	ld.global.u32 	%r229, [%rd6+80];
	xor.b32  	%r362, %r362, %r229;
	ld.global.u32 	%r230, [%rd6+84];
	xor.b32  	%r361, %r361, %r230;
	ld.global.u32 	%r231, [%rd6+88];
	xor.b32  	%r360, %r360, %r231;
	ld.global.u32 	%r232, [%rd6+92];
	xor.b32  	%r359, %r359, %r232;
	ld.global.u32 	%r233, [%rd6+96];
	xor.b32  	%r358, %r358, %r233;
$L__BB0_17:
	and.b32  	%r235, %r197, 32;
	setp.eq.s32 	%p10, %r235, 0;
	@%p10 bra 	$L__BB0_19;
	ld.global.u32 	%r236, [%rd6+100];
	xor.b32  	%r362, %r362, %r236;
	ld.global.u32 	%r237, [%rd6+104];
	xor.b32  	%r361, %r361, %r237;
	ld.global.u32 	%r238, [%rd6+108];
	xor.b32  	%r360, %r360, %r238;
	ld.global.u32 	%r239, [%rd6+112];
	xor.b32  	%r359, %r359, %r239;
	ld.global.u32 	%r240, [%rd6+116];
	xor.b32  	%r358, %r358, %r240;
$L__BB0_19:
	and.b32  	%r242, %r197, 64;
	setp.eq.s32 	%p11, %r242, 0;
	@%p11 bra 	$L__BB0_21;
	ld.global.u32 	%r243, [%rd6+120];
	xor.b32  	%r362, %r362, %r243;
	ld.global.u32 	%r244, [%rd6+124];
	xor.b32  	%r361, %r361, %r244;
	ld.global.u32 	%r245, [%rd6+128];
	xor.b32  	%r360, %r360, %r245;
	ld.global.u32 	%r246, [%rd6+132];
	xor.b32  	%r359, %r359, %r246;
	ld.global.u32 	%r247, [%rd6+136];
	xor.b32  	%r358, %r358, %r247;
$L__BB0_21:
	and.b32  	%r249, %r197, 128;
	setp.eq.s32 	%p12, %r249, 0;
	@%p12 bra 	$L__BB0_23;
	ld.global.u32 	%r250, [%rd6+140];
	xor.b32  	%r362, %r362, %r250;
	ld.global.u32 	%r251, [%rd6+144];
	xor.b32  	%r361, %r361, %r251;
	ld.global.u32 	%r252, [%rd6+148];
	xor.b32  	%r360, %r360, %r252;
	ld.global.u32 	%r253, [%rd6+152];
	xor.b32  	%r359, %r359, %r253;
	ld.global.u32 	%r254, [%rd6+156];
	xor.b32  	%r358, %r358, %r254;
$L__BB0_23:
	and.b32  	%r256, %r197, 256;
	setp.eq.s32 	%p13, %r256, 0;
	@%p13 bra 	$L__BB0_25;
	ld.global.u32 	%r257, [%rd6+160];
	xor.b32  	%r362, %r362, %r257;
	ld.global.u32 	%r258, [%rd6+164];
	xor.b32  	%r361, %r361, %r258;
	ld.global.u32 	%r259, [%rd6+168];
	xor.b32  	%r360, %r360, %r259;
	ld.global.u32 	%r260, [%rd6+172];
	xor.b32  	%r359, %r359, %r260;
	ld.global.u32 	%r261, [%rd6+176];
	xor.b32  	%r358, %r358, %r261;
$L__BB0_25:
	and.b32  	%r263, %r197, 512;
	setp.eq.s32 	%p14, %r263, 0;
	@%p14 bra 	$L__BB0_27;
	ld.global.u32 	%r264, [%rd6+180];
	xor.b32  	%r362, %r362, %r264;
	ld.global.u32 	%r265, [%rd6+184];
	xor.b32  	%r361, %r361, %r265;
	ld.global.u32 	%r266, [%rd6+188];
	xor.b32  	%r360, %r360, %r266;
	ld.global.u32 	%r267, [%rd6+192];
	xor.b32  	%r359, %r359, %r267;
	ld.global.u32 	%r268, [%rd6+196];
	xor.b32  	%r358, %r358, %r268;
$L__BB0_27:
	and.b32  	%r270, %r197, 1024;
	setp.eq.s32 	%p15, %r270, 0;
	@%p15 bra 	$L__BB0_29;
	ld.global.u32 	%r271, [%rd6+200];
	xor.b32  	%r362, %r362, %r271;
	ld.global.u32 	%r272, [%rd6+204];
	xor.b32  	%r361, %r361, %r272;
	ld.global.u32 	%r273, [%rd6+208];
	xor.b32  	%r360, %r360, %r273;
	ld.global.u32 	%r274, [%rd6+212];
	xor.b32  	%r359, %r359, %r274;
	ld.global.u32 	%r275, [%rd6+216];
	xor.b32  	%r358, %r358, %r275;
$L__BB0_29:
	and.b32  	%r277, %r197, 2048;
	setp.eq.s32 	%p16, %r277, 0;
	@%p16 bra 	$L__BB0_31;
	ld.global.u32 	%r278, [%rd6+220];
	xor.b32  	%r362, %r362, %r278;
	ld.global.u32 	%r279, [%rd6+224];
	xor.b32  	%r361, %r361, %r279;
	ld.global.u32 	%r280, [%rd6+228];
	xor.b32  	%r360, %r360, %r280;
	ld.global.u32 	%r281, [%rd6+232];
	xor.b32  	%r359, %r359, %r281;
	ld.global.u32 	%r282, [%rd6+236];
	xor.b32  	%r358, %r358, %r282;
$L__BB0_31:
	and.b32  	%r284, %r197, 4096;
	setp.eq.s32 	%p17, %r284, 0;
	@%p17 bra 	$L__BB0_33;
	ld.global.u32 	%r285, [%rd6+240];
	xor.b32  	%r362, %r362, %r285;
	ld.global.u32 	%r286, [%rd6+244];
	xor.b32  	%r361, %r361, %r286;
	ld.global.u32 	%r287, [%rd6+248];
	xor.b32  	%r360, %r360, %r287;
	ld.global.u32 	%r288, [%rd6+252];
	xor.b32  	%r359, %r359, %r288;
	ld.global.u32 	%r289, [%rd6+256];
	xor.b32  	%r358, %r358, %r289;
$L__BB0_33:
	and.b32  	%r291, %r197, 8192;
	setp.eq.s32 	%p18, %r291, 0;
	@%p18 bra 	$L__BB0_35;
	ld.global.u32 	%r292, [%rd6+260];
	xor.b32  	%r362, %r362, %r292;
	ld.global.u32 	%r293, [%rd6+264];
	xor.b32  	%r361, %r361, %r293;
	ld.global.u32 	%r294, [%rd6+268];
	xor.b32  	%r360, %r360, %r294;
	ld.global.u32 	%r295, [%rd6+272];
	xor.b32  	%r359, %r359, %r295;
	ld.global.u32 	%r296, [%rd6+276];
	xor.b32  	%r358, %r358, %r296;
$L__BB0_35:
	and.b32  	%r298, %r197, 16384;
	setp.eq.s32 	%p19, %r298, 0;
	@%p19 bra 	$L__BB0_37;
	ld.global.u32 	%r299, [%rd6+280];
	xor.b32  	%r362, %r362, %r299;
	ld.global.u32 	%r300, [%rd6+284];
	xor.b32  	%r361, %r361, %r300;
	ld.global.u32 	%r301, [%rd6+288];
	xor.b32  	%r360, %r360, %r301;
	ld.global.u32 	%r302, [%rd6+292];
	xor.b32  	%r359, %r359, %r302;
	ld.global.u32 	%r303, [%rd6+296];
	xor.b32  	%r358, %r358, %r303;
$L__BB0_37:
	and.b32  	%r305, %r197, 32768;
	setp.eq.s32 	%p20, %r305, 0;
	@%p20 bra 	$L__BB0_39;
	ld.global.u32 	%r306, [%rd6+300];
	xor.b32  	%r362, %r362, %r306;
	ld.global.u32 	%r307, [%rd6+304];
	xor.b32  	%r361, %r361, %r307;
	ld.global.u32 	%r308, [%rd6+308];
	xor.b32  	%r360, %r360, %r308;
	ld.global.u32 	%r309, [%rd6+312];
	xor.b32  	%r359, %r359, %r309;
	ld.global.u32 	%r310, [%rd6+316];
	xor.b32  	%r358, %r358, %r310;
$L__BB0_39:
	add.s32 	%r357, %r357, 16;
	setp.ne.s32 	%p21, %r357, 32;
	@%p21 bra 	$L__BB0_7;
	mad.lo.s32 	%r311, %r351, -31, %r12;
	add.s32 	%r351, %r311, 1;
	setp.ne.s32 	%p22, %r351, 5;
	@%p22 bra 	$L__BB0_6;
	st.global.u32 	[%rd2+4], %r362;
	st.global.u32 	[%rd2+8], %r361;
	st.global.u32 	[%rd2+12], %r360;
	st.global.u32 	[%rd2+16], %r359;
	st.global.u32 	[%rd2+20], %r358;
	add.s32 	%r345, %r345, 1;
	setp.lt.u32 	%p23, %r345, %r3;
	@%p23 bra 	$L__BB0_5;
$L__BB0_42:
	shr.u64 	%rd7, %rd26, 2;
	add.s32 	%r344, %r344, 1;
	setp.gt.u64 	%p24, %rd26, 3;
	mov.u64 	%rd26, %rd7;
	@%p24 bra 	$L__BB0_3;
$L__BB0_43:
	ld.param.u64 	%rd25, [_Z15initialize_dataPfS_ffffiP17curandStateXORWOW_param_0];
	mov.b32 	%r312, 0;
	st.global.v2.u32 	[%rd2+24], {%r312, %r312};
	st.global.u32 	[%rd2+32], %r312;
	mov.b64 	%rd18, 0;
	st.global.u64 	[%rd2+40], %rd18;
	cvt.rn.f32.s32 	%f9, %r1;
	fma.rn.f32 	%f10, %f8, %f9, %f7;
	cvta.to.global.u64 	%rd19, %rd25;
	shl.b64 	%rd20, %rd1, 2;
	add.s64 	%rd21, %rd19, %rd20;
	st.global.f32 	[%rd21], %f10;
	fma.rn.f32 	%f1, %f5, %f10, %f6;
	ld.global.u32 	%r313, [%rd2+24];
	setp.eq.s32 	%p25, %r313, 1;
	@%p25 bra 	$L__BB0_45;
	ld.global.v2.u32 	{%r314, %r315}, [%rd2];
	shr.u32 	%r316, %r315, 2;
	xor.b32  	%r317, %r316, %r315;
	ld.global.v2.u32 	{%r318, %r319}, [%rd2+8];
	ld.global.v2.u32 	{%r320, %r321}, [%rd2+16];
	shl.b32 	%r322, %r321, 4;
	shl.b32 	%r323, %r317, 1;
	xor.b32  	%r324, %r323, %r322;
	xor.b32  	%r325, %r324, %r317;
	xor.b32  	%r326, %r325, %r321;
	add.s32 	%r327, %r314, %r326;
	add.s32 	%r328, %r327, 362437;
	shr.u32 	%r329, %r318, 2;
	xor.b32  	%r330, %r329, %r318;
	st.global.v2.u32 	[%rd2+8], {%r320, %r321};
	shl.b32 	%r331, %r326, 4;
	shl.b32 	%r332, %r330, 1;
	xor.b32  	%r333, %r332, %r331;
	xor.b32  	%r334, %r333, %r330;
	xor.b32  	%r335, %r334, %r326;
	st.global.v2.u32 	[%rd2+16], {%r326, %r335};
	add.s32 	%r336, %r314, 724874;
	st.global.v2.u32 	[%rd2], {%r336, %r319};
	add.s32 	%r337, %r335, %r336;
	cvt.rn.f32.u32 	%f11, %r328;
	fma.rn.f32 	%f12, %f11, 0f2F800000, 0f2F000000;
	cvt.rn.f32.u32 	%f13, %r337;
	fma.rn.f32 	%f14, %f13, 0f30C90FDB, 0f30490FDB;
	setp.lt.f32 	%p26, %f12, 0f00800000;
	mul.f32 	%f15, %f12, 0f4B000000;
	selp.f32 	%f16, %f15, %f12, %p26;
	selp.f32 	%f17, 0fC1B80000, 0f00000000, %p26;
	mov.b32 	%r338, %f16;
	add.s32 	%r339, %r338, -1059760811;
	and.b32  	%r340, %r339, -8388608;
	sub.s32 	%r341, %r338, %r340;
	mov.b32 	%f18, %r341;
	cvt.rn.f32.s32 	%f19, %r340;
	fma.rn.f32 	%f20, %f19, 0f34000000, %f17;
	add.f32 	%f21, %f18, 0fBF800000;
	fma.rn.f32 	%f22, %f21, 0fBE055027, 0f3E1039F6;
	fma.rn.f32 	%f23, %f22, %f21, 0fBDF8CDCC;
	fma.rn.f32 	%f24, %f23, %f21, 0f3E0F2955;
	fma.rn.f32 	%f25, %f24, %f21, 0fBE2AD8B9;
	fma.rn.f32 	%f26, %f25, %f21, 0f3E4CED0B;
	fma.rn.f32 	%f27, %f26, %f21, 0fBE7FFF22;
	fma.rn.f32 	%f28, %f27, %f21, 0f3EAAAA78;
	fma.rn.f32 	%f29, %f28, %f21, 0fBF000000;
	mul.f32 	%f30, %f21, %f29;
	fma.rn.f32 	%f31, %f30, %f21, %f21;
	fma.rn.f32 	%f32, %f20, 0f3F317218, %f31;
	setp.gt.u32 	%p27, %r338, 2139095039;
	fma.rn.f32 	%f33, %f16, 0f7F800000, 0f7F800000;
	selp.f32 	%f34, %f33, %f32, %p27;
	setp.eq.f32 	%p28, %f16, 0f00000000;
	mul.f32 	%f35, %f34, 0fC0000000;
	selp.f32 	%f36, 0f7F800000, %f35, %p28;
	sqrt.rn.f32 	%f37, %f36;
	sin.approx.f32 	%f38, %f14;
	cos.approx.f32 	%f39, %f14;
	mul.f32 	%f42, %f37, %f38;
	mul.f32 	%f40, %f37, %f39;
	st.global.f32 	[%rd2+32], %f40;
	mov.b32 	%r342, 1;
	st.global.u32 	[%rd2+24], %r342;
	bra.uni 	$L__BB0_46;
$L__BB0_45:
	mov.b32 	%r343, 0;
	st.global.u32 	[%rd2+24], %r343;
	ld.global.f32 	%f42, [%rd2+32];
$L__BB0_46:
	fma.rn.f32 	%f41, %f42, 0f3DCCCCCD, %f1;
	cvta.to.global.u64 	%rd22, %rd9;
	add.s64 	%rd24, %rd22, %rd20;
	st.global.f32 	[%rd24], %f41;
$L__BB0_47:
	ret;

}
	// .globl	_Z12forward_passPfS_S_S_i
.visible .entry _Z12forward_passPfS_S_S_i(
	.param .u64 .ptr .align 1 _Z12forward_passPfS_S_S_i_param_0,
	.param .u64 .ptr .align 1 _Z12forward_passPfS_S_S_i_param_1,
	.param .u64 .ptr .align 1 _Z12forward_passPfS_S_S_i_param_2,
	.param .u64 .ptr .align 1 _Z12forward_passPfS_S_S_i_param_3,
	.param .u32 _Z12forward_passPfS_S_S_i_param_4
)
{
	.reg .pred 	%p<2>;
	.reg .b32 	%r<6>;
	.reg .b32 	%f<5>;
	.reg .b64 	%rd<12>;

	ld.param.u64 	%rd1, [_Z12forward_passPfS_S_S_i_param_0];
	ld.param.u64 	%rd2, [_Z12forward_passPfS_S_S_i_param_1];
	ld.param.u64 	%rd3, [_Z12forward_passPfS_S_S_i_param_2];
	ld.param.u64 	%rd4, [_Z12forward_passPfS_S_S_i_param_3];
	ld.param.u32 	%r2, [_Z12forward_passPfS_S_S_i_param_4];
	mov.u32 	%r3, %ctaid.x;
	mov.u32 	%r4, %ntid.x;
	mov.u32 	%r5, %tid.x;
	mad.lo.s32 	%r1, %r3, %r4, %r5;
	setp.ge.s32 	%p1, %r1, %r2;
	@%p1 bra 	$L__BB1_2;
	cvta.to.global.u64 	%rd5, %rd2;
	cvta.to.global.u64 	%rd6, %rd1;
	cvta.to.global.u64 	%rd7, %rd3;
	cvta.to.global.u64 	%rd8, %rd4;
	ld.global.f32 	%f1, [%rd5];
	mul.wide.s32 	%rd9, %r1, 4;
	add.s64 	%rd10, %rd6, %rd9;
	ld.global.f32 	%f2, [%rd10];
	ld.global.f32 	%f3, [%rd7];
	fma.rn.f32 	%f4, %f1, %f2, %f3;
	add.s64 	%rd11, %rd8, %rd9;
	st.global.f32 	[%rd11], %f4;
$L__BB1_2:
	ret;

}
	// .globl	_Z14calculate_lossPfS_S_i
.visible .entry _Z14calculate_lossPfS_S_i(
	.param .u64 .ptr .align 1 _Z14calculate_lossPfS_S_i_param_0,
	.param .u64 .ptr .align 1 _Z14calculate_lossPfS_S_i_param_1,
	.param .u64 .ptr .align 1 _Z14calculate_lossPfS_S_i_param_2,
	.param .u32 _Z14calculate_lossPfS_S_i_param_3
)
{
	.reg .pred 	%p<11>;
	.reg .b32 	%r<10>;
	.reg .b32 	%f<36>;
	.reg .b64 	%rd<10>;
	// demoted variable
	.shared .align 4 .b8 _ZZ14calculate_lossPfS_S_iE6s_loss[1024];
	ld.param.u64 	%rd1, [_Z14calculate_lossPfS_S_i_param_0];
	ld.param.u64 	%rd2, [_Z14calculate_lossPfS_S_i_param_1];
	ld.param.u64 	%rd3, [_Z14calculate_lossPfS_S_i_param_2];
	ld.param.u32 	%r4, [_Z14calculate_lossPfS_S_i_param_3];
	mov.u32 	%r1, %tid.x;
	mov.u32 	%r5, %ctaid.x;
	mov.u32 	%r6, %ntid.x;
	mad.lo.s32 	%r2, %r5, %r6, %r1;
	setp.ge.s32 	%p1, %r2, %r4;
	mov.f32 	%f35, 0f00000000;
	@%p1 bra 	$L__BB2_2;
	cvta.to.global.u64 	%rd4, %rd1;
	cvta.to.global.u64 	%rd5, %rd2;
	mul.wide.s32 	%rd6, %r2, 4;
	add.s64 	%rd7, %rd4, %rd6;
	ld.global.f32 	%f4, [%rd7];
	add.s64 	%rd8, %rd5, %rd6;
	ld.global.f32 	%f5, [%rd8];
	sub.f32 	%f6, %f4, %f5;
	mul.f32 	%f7, %f6, %f6;
	shl.b32 	%r7, %r4, 1;
	cvt.rn.f32.s32 	%f8, %r7;
	div.rn.f32 	%f35, %f7, %f8;
$L__BB2_2:
	shl.b32 	%r8, %r1, 2;
	mov.u32 	%r9, _ZZ14calculate_lossPfS_S_iE6s_loss;
	add.s32 	%r3, %r9, %r8;
	st.shared.f32 	[%r3], %f35;
	bar.sync 	0;
	setp.gt.u32 	%p2, %r1, 127;
	@%p2 bra 	$L__BB2_4;
	ld.shared.f32 	%f9, [%r3+512];
	ld.shared.f32 	%f10, [%r3];
	add.f32 	%f11, %f9, %f10;
	st.shared.f32 	[%r3], %f11;
$L__BB2_4:
	bar.sync 	0;
	setp.gt.u32 	%p3, %r1, 63;
	@%p3 bra 	$L__BB2_6;
	ld.shared.f32 	%f12, [%r3+256];
	ld.shared.f32 	%f13, [%r3];
	add.f32 	%f14, %f12, %f13;
	st.shared.f32 	[%r3], %f14;
$L__BB2_6:
	bar.sync 	0;
	setp.gt.u32 	%p4, %r1, 31;
	@%p4 bra 	$L__BB2_8;
	ld.shared.f32 	%f15, [%r3+128];
	ld.shared.f32 	%f16, [%r3];
	add.f32 	%f17, %f15, %f16;
	st.shared.f32 	[%r3], %f17;
$L__BB2_8:
	bar.sync 	0;
	setp.gt.u32 	%p5, %r1, 15;
	@%p5 bra 	$L__BB2_10;
	ld.shared.f32 	%f18, [%r3+64];
	ld.shared.f32 	%f19, [%r3];
	add.f32 	%f20, %f18, %f19;
	st.shared.f32 	[%r3], %f20;
$L__BB2_10:
	bar.sync 	0;
	setp.gt.u32 	%p6, %r1, 7;
	@%p6 bra 	$L__BB2_12;
	ld.shared.f32 	%f21, [%r3+32];
	ld.shared.f32 	%f22, [%r3];
	add.f32 	%f23, %f21, %f22;
	st.shared.f32 	[%r3], %f23;
$L__BB2_12:
	bar.sync 	0;
	setp.gt.u32 	%p7, %r1, 3;
	@%p7 bra 	$L__BB2_14;
	ld.shared.f32 	%f24, [%r3+16];
	ld.shared.f32 	%f25, [%r3];
	add.f32 	%f26, %f24, %f25;
	st.shared.f32 	[%r3], %f26;
$L__BB2_14:
	bar.sync 	0;
	setp.gt.u32 	%p8, %r1, 1;
	@%p8 bra 	$L__BB2_16;
	ld.shared.f32 	%f27, [%r3+8];
	ld.shared.f32 	%f28, [%r3];
	add.f32 	%f29, %f27, %f28;
	st.shared.f32 	[%r3], %f29;
$L__BB2_16:
	bar.sync 	0;
	setp.ne.s32 	%p9, %r1, 0;
	@%p9 bra 	$L__BB2_18;
	ld.shared.f32 	%f30, [_ZZ14calculate_lossPfS_S_iE6s_loss+4];
	ld.shared.f32 	%f31, [%r3];
	add.f32 	%f32, %f30, %f31;
	st.shared.f32 	[%r3], %f32;
$L__BB2_18:
	setp.ne.s32 	%p10, %r1, 0;
	bar.sync 	0;
	@%p10 bra 	$L__BB2_20;
	ld.shared.f32 	%f33, [_ZZ14calculate_lossPfS_S_iE6s_loss];
	cvta.to.global.u64 	%rd9, %rd3;
	atom.global.add.f32 	%f34, [%rd9], %f33;
$L__BB2_20:
	ret;

}
	// .globl	_Z19calculate_gradientsPfS_S_S_S_i
.visible .entry _Z19calculate_gradientsPfS_S_S_S_i(
	.param .u64 .ptr .align 1 _Z19calculate_gradientsPfS_S_S_S_i_param_0,
	.param .u64 .ptr .align 1 _Z19calculate_gradientsPfS_S_S_S_i_param_1,
	.param .u64 .ptr .align 1 _Z19calculate_gradientsPfS_S_S_S_i_param_2,
	.param .u64 .ptr .align 1 _Z19calculate_gradientsPfS_S_S_S_i_param_3,
	.param .u64 .ptr .align 1 _Z19calculate_gradientsPfS_S_S_S_i_param_4,
	.param .u32 _Z19calculate_gradientsPfS_S_S_S_i_param_5
)
{
	.reg .pred 	%p<11>;
	.reg .b32 	%r<11>;
	.reg .b32 	%f<66>;
	.reg .b64 	%rd<15>;
	// demoted variable
	.shared .align 4 .b8 _ZZ19calculate_gradientsPfS_S_S_S_iE8s_w_grad[1024];
	// demoted variable
	.shared .align 4 .b8 _ZZ19calculate_gradientsPfS_S_S_S_iE8s_b_grad[1024];
	ld.param.u64 	%rd1, [_Z19calculate_gradientsPfS_S_S_S_i_param_0];
	ld.param.u64 	%rd2, [_Z19calculate_gradientsPfS_S_S_S_i_param_1];
	ld.param.u64 	%rd3, [_Z19calculate_gradientsPfS_S_S_S_i_param_2];
	ld.param.u64 	%rd4, [_Z19calculate_gradientsPfS_S_S_S_i_param_3];
	ld.param.u64 	%rd5, [_Z19calculate_gradientsPfS_S_S_S_i_param_4];
	ld.param.u32 	%r5, [_Z19calculate_gradientsPfS_S_S_S_i_param_5];
	mov.u32 	%r1, %tid.x;
	mov.u32 	%r6, %ctaid.x;
	mov.u32 	%r7, %ntid.x;
	mad.lo.s32 	%r2, %r6, %r7, %r1;
	setp.ge.s32 	%p1, %r2, %r5;
	mov.f32 	%f64, 0f00000000;
	mov.f32 	%f65, %f64;
	@%p1 bra 	$L__BB3_2;
	cvta.to.global.u64 	%rd6, %rd2;
	cvta.to.global.u64 	%rd7, %rd3;
	cvta.to.global.u64 	%rd8, %rd1;
	mul.wide.s32 	%rd9, %r2, 4;
	add.s64 	%rd10, %rd6, %rd9;
	ld.global.f32 	%f6, [%rd10];
	add.s64 	%rd11, %rd7, %rd9;
	ld.global.f32 	%f7, [%rd11];
	sub.f32 	%f8, %f6, %f7;
	add.s64 	%rd12, %rd8, %rd9;
	ld.global.f32 	%f9, [%rd12];
	mul.f32 	%f10, %f8, %f9;
	cvt.rn.f32.s32 	%f11, %r5;
	div.rn.f32 	%f64, %f10, %f11;
	div.rn.f32 	%f65, %f8, %f11;
$L__BB3_2:
	shl.b32 	%r8, %r1, 2;
	mov.u32 	%r9, _ZZ19calculate_gradientsPfS_S_S_S_iE8s_w_grad;
	add.s32 	%r3, %r9, %r8;
	st.shared.f32 	[%r3], %f64;
	mov.u32 	%r10, _ZZ19calculate_gradientsPfS_S_S_S_iE8s_b_grad;
	add.s32 	%r4, %r10, %r8;
	st.shared.f32 	[%r4], %f65;
	bar.sync 	0;
	setp.gt.u32 	%p2, %r1, 127;
	@%p2 bra 	$L__BB3_4;
	ld.shared.f32 	%f12, [%r3+512];
	ld.shared.f32 	%f13, [%r3];
	add.f32 	%f14, %f12, %f13;
	st.shared.f32 	[%r3], %f14;
	ld.shared.f32 	%f15, [%r4+512];
	ld.shared.f32 	%f16, [%r4];
	add.f32 	%f17, %f15, %f16;
	st.shared.f32 	[%r4], %f17;
$L__BB3_4:
	bar.sync 	0;
	setp.gt.u32 	%p3, %r1, 63;
	@%p3 bra 	$L__BB3_6;
	ld.shared.f32 	%f18, [%r3+256];
	ld.shared.f32 	%f19, [%r3];
	add.f32 	%f20, %f18, %f19;
	st.shared.f32 	[%r3], %f20;
	ld.shared.f32 	%f21, [%r4+256];
	ld.shared.f32 	%f22, [%r4];
	add.f32 	%f23, %f21, %f22;
	st.shared.f32 	[%r4], %f23;
$L__BB3_6:
	bar.sync 	0;
	setp.gt.u32 	%p4, %r1, 31;
	@%p4 bra 	$L__BB3_8;
	ld.shared.f32 	%f24, [%r3+128];
	ld.shared.f32 	%f25, [%r3];
	add.f32 	%f26, %f24, %f25;
	st.shared.f32 	[%r3], %f26;
	ld.shared.f32 	%f27, [%r4+128];
	ld.shared.f32 	%f28, [%r4];
	add.f32 	%f29, %f27, %f28;
	st.shared.f32 	[%r4], %f29;
$L__BB3_8:
	bar.sync 	0;
	setp.gt.u32 	%p5, %r1, 15;
	@%p5 bra 	$L__BB3_10;
	ld.shared.f32 	%f30, [%r3+64];
	ld.shared.f32 	%f31, [%r3];
	add.f32 	%f32, %f30, %f31;
	st.shared.f32 	[%r3], %f32;
	ld.shared.f32 	%f33, [%r4+64];
	ld.shared.f32 	%f34, [%r4];
	add.f32 	%f35, %f33, %f34;
	st.shared.f32 	[%r4], %f35;
$L__BB3_10:
	bar.sync 	0;
	setp.gt.u32 	%p6, %r1, 7;
	@%p6 bra 	$L__BB3_12;
	ld.shared.f32 	%f36, [%r3+32];
	ld.shared.f32 	%f37, [%r3];
	add.f32 	%f38, %f36, %f37;
	st.shared.f32 	[%r3], %f38;
	ld.shared.f32 	%f39, [%r4+32];
	ld.shared.f32 	%f40, [%r4];
	add.f32 	%f41, %f39, %f40;
	st.shared.f32 	[%r4], %f41;
$L__BB3_12:
	bar.sync 	0;
	setp.gt.u32 	%p7, %r1, 3;
	@%p7 bra 	$L__BB3_14;
	ld.shared.f32 	%f42, [%r3+16];
	ld.shared.f32 	%f43, [%r3];
	add.f32 	%f44, %f42, %f43;
	st.shared.f32 	[%r3], %f44;
	ld.shared.f32 	%f45, [%r4+16];
	ld.shared.f32 	%f46, [%r4];
	add.f32 	%f47, %f45, %f46;
	st.shared.f32 	[%r4], %f47;
$L__BB3_14:
	bar.sync 	0;
	setp.gt.u32 	%p8, %r1, 1;
	@%p8 bra 	$L__BB3_16;
	ld.shared.f32 	%f48, [%r3+8];
	ld.shared.f32 	%f49, [%r3];
	add.f32 	%f50, %f48, %f49;
	st.shared.f32 	[%r3], %f50;
	ld.shared.f32 	%f51, [%r4+8];
	ld.shared.f32 	%f52, [%r4];
	add.f32 	%f53, %f51, %f52;
	st.shared.f32 	[%r4], %f53;
$L__BB3_16:
	bar.sync 	0;
	setp.ne.s32 	%p9, %r1, 0;
	@%p9 bra 	$L__BB3_18;
	ld.shared.f32 	%f54, [_ZZ19calculate_gradientsPfS_S_S_S_iE8s_w_grad+4];
	ld.shared.f32 	%f55, [%r3];
	add.f32 	%f56, %f54, %f55;
	st.shared.f32 	[%r3], %f56;
	ld.shared.f32 	%f57, [_ZZ19calculate_gradientsPfS_S_S_S_iE8s_b_grad+4];
	ld.shared.f32 	%f58, [%r4];
	add.f32 	%f59, %f57, %f58;
	st.shared.f32 	[%r4], %f59;
$L__BB3_18:
	setp.ne.s32 	%p10, %r1, 0;
	bar.sync 	0;
	@%p10 bra 	$L__BB3_20;
	ld.shared.f32 	%f60, [_ZZ19calculate_gradientsPfS_S_S_S_iE8s_w_grad];
	cvta.to.global.u64 	%rd13, %rd4;
	atom.global.add.f32 	%f61, [%rd13], %f60;
	ld.shared.f32 	%f62, [_ZZ19calculate_gradientsPfS_S_S_S_iE8s_b_grad];
	cvta.to.global.u64 	%rd14, %rd5;
	atom.global.add.f32 	%f63, [%rd14], %f62;
$L__BB3_20:
	ret;

}
	// .globl	_Z14update_weightsPfS_S_S_f
.visible .entry _Z14update_weightsPfS_S_S_f(
	.param .u64 .ptr .align 1 _Z14update_weightsPfS_S_S_f_param_0,
	.param .u64 .ptr .align 1 _Z14update_weightsPfS_S_S_f_param_1,
	.param .u64 .ptr .align 1 _Z14update_weightsPfS_S_S_f_param_2,
	.param .u64 .ptr .align 1 _Z14update_weightsPfS_S_S_f_param_3,
	.param .f32 _Z14update_weightsPfS_S_S_f_param_4
)
{
	.reg .b32 	%f<10>;
	.reg .b64 	%rd<9>;

	ld.param.u64 	%rd1, [_Z14update_weightsPfS_S_S_f_param_0];
	ld.param.u64 	%rd2, [_Z14update_weightsPfS_S_S_f_param_1];
	ld.param.u64 	%rd3, [_Z14update_weightsPfS_S_S_f_param_2];
	ld.param.u64 	%rd4, [_Z14update_weightsPfS_S_S_f_param_3];
	ld.param.f32 	%f1, [_Z14update_weightsPfS_S_S_f_param_4];
	cvta.to.global.u64 	%rd5, %rd3;
	cvta.to.global.u64 	%rd6, %rd4;
	cvta.to.global.u64 	%rd7, %rd1;
	cvta.to.global.u64 	%rd8, %rd2;
	ld.global.f32 	%f2, [%rd8];
	mul.f32 	%f3, %f1, %f2;
	ld.global.f32 	%f4, [%rd7];
	sub.f32 	%f5, %f4, %f3;
	st.global.f32 	[%rd7], %f5;
	ld.global.f32 	%f6, [%rd6];
	mul.f32 	%f7, %f1, %f6;
	ld.global.f32 	%f8, [%rd5];
	sub.f32 	%f9, %f8, %f7;
	st.global.f32 	[%rd5], %f9;
	ret;

}


// ===== COMPILED SASS (sm_100) =====

	.target	sm_100

	.elftype	@"ET_EXEC"


//--------------------- .note.nv.tkinfo           --------------------------
	.section	.note.nv.tkinfo,"",@"SHT_NOTE"
	.sectionflags	@"SHF_NOTE_NV_TKINFO"
	.tkinfo
        /*0018*/ 	.word	0x00000002
        /*0030*/ 	.string	""
        /*0030*/ 	.string	"ptxas"
        /*0030*/ 	.string	"Cuda compilation tools, release 13.0, V13.0.88"
        /*0030*/ 	.string	"Build cuda_13.0.r13.0/compiler.36424714_0"
        /*0030*/ 	.string	"-arch sm_100 -m 64 "



//--------------------- .note.nv.cuinfo           --------------------------
	.section	.note.nv.cuinfo,"",@"SHT_NOTE"
	.sectionflags	@"SHF_NOTE_NV_CUINFO"
        /*0018*/ 	.short	0x0002
        /*001a*/ 	.short	0x0064
        /*001c*/ 	.short	0x0082
	.zero		2


//--------------------- .nv.info                  --------------------------
	.section	.nv.info,"",@"SHT_CUDA_INFO"
	.align	4


	//----- nvinfo : EIATTR_REGCOUNT
	.align		4
        /*0000*/ 	.byte	0x04, 0x2f
        /*0002*/ 	.short	(.L_10 - .L_9)
	.align		4
.L_9:
        /*0004*/ 	.word	index@(_Z15initialize_dataPfS_ffffiP17curandStateXORWOW)
        /*0008*/ 	.word	0x00000020


	//----- nvinfo : EIATTR_FRAME_SIZE
	.align		4
.L_10:
        /*000c*/ 	.byte	0x04, 0x11
        /*000e*/ 	.short	(.L_12 - .L_11)
	.align		4
.L_11:
        /*0010*/ 	.word	index@($__internal_2_$__cuda_sm20_sqrt_rn_f32_slowpath)
        /*0014*/ 	.word	0x00000000


	//----- nvinfo : EIATTR_FRAME_SIZE
	.align		4
.L_12:
        /*0018*/ 	.byte	0x04, 0x11
        /*001a*/ 	.short	(.L_14 - .L_13)
	.align		4
.L_13:
        /*001c*/ 	.word	index@(_Z15initialize_dataPfS_ffffiP17curandStateXORWOW)
        /*0020*/ 	.word	0x00000000


	//----- nvinfo : EIATTR_REGCOUNT
	.align		4
.L_14:
        /*0024*/ 	.byte	0x04, 0x2f
        /*0026*/ 	.short	(.L_16 - .L_15)
	.align		4
.L_15:
        /*0028*/ 	.word	index@(_Z12forward_passPfS_S_S_i)
        /*002c*/ 	.word	0x0000000e


	//----- nvinfo : EIATTR_FRAME_SIZE
	.align		4
.L_16:
        /*0030*/ 	.byte	0x04, 0x11
        /*0032*/ 	.short	(.L_18 - .L_17)
	.align		4
.L_17:
        /*0034*/ 	.word	index@(_Z12forward_passPfS_S_S_i)
        /*0038*/ 	.word	0x00000000


	//----- nvinfo : EIATTR_REGCOUNT
	.align		4
.L_18:
        /*003c*/ 	.byte	0x04, 0x2f
        /*003e*/ 	.short	(.L_20 - .L_19)
	.align		4
.L_19:
        /*0040*/ 	.word	index@(_Z14calculate_lossPfS_S_i)
        /*0044*/ 	.word	0x00000010


	//----- nvinfo : EIATTR_FRAME_SIZE
	.align		4
.L_20:
        /*0048*/ 	.byte	0x04, 0x11
        /*004a*/ 	.short	(.L_22 - .L_21)
	.align		4
.L_21:
        /*004c*/ 	.word	index@($__internal_1_$__cuda_sm3x_div_rn_noftz_f32_slowpath)
        /*0050*/ 	.word	0x00000000


	//----- nvinfo : EIATTR_FRAME_SIZE
	.align		4
.L_22:
        /*0054*/ 	.byte	0x04, 0x11
        /*0056*/ 	.short	(.L_24 - .L_23)
	.align		4
.L_23:
        /*0058*/ 	.word	index@(_Z14calculate_lossPfS_S_i)
        /*005c*/ 	.word	0x00000000


	//----- nvinfo : EIATTR_REGCOUNT
	.align		4
.L_24:
        /*0060*/ 	.byte	0x04, 0x2f
        /*0062*/ 	.short	(.L_26 - .L_25)
	.align		4
.L_25:
        /*0064*/ 	.word	index@(_Z19calculate_gradientsPfS_S_S_S_i)
        /*0068*/ 	.word	0x00000013


	//----- nvinfo : EIATTR_FRAME_SIZE
	.align		4
.L_26:
        /*006c*/ 	.byte	0x04, 0x11
        /*006e*/ 	.short	(.L_28 - .L_27)
	.align		4
.L_27:
        /*0070*/ 	.word	index@($__internal_0_$__cuda_sm3x_div_rn_noftz_f32_slowpath)
        /*0074*/ 	.word	0x00000000


	//----- nvinfo : EIATTR_FRAME_SIZE
	.align		4
.L_28:
        /*0078*/ 	.byte	0x04, 0x11
        /*007a*/ 	.short	(.L_30 - .L_29)
	.align		4
.L_29:
        /*007c*/ 	.word	index@(_Z19calculate_gradientsPfS_S_S_S_i)
        /*0080*/ 	.word	0x00000000


	//----- nvinfo : EIATTR_REGCOUNT
	.align		4
.L_30:
        /*0084*/ 	.byte	0x04, 0x2f
        /*0086*/ 	.short	(.L_32 - .L_31)
	.align		4
.L_31:
        /*0088*/ 	.word	index@(_Z14update_weightsPfS_S_S_f)
        /*008c*/ 	.word	0x00000010


	//----- nvinfo : EIATTR_FRAME_SIZE
	.align		4
.L_32:
        /*0090*/ 	.byte	0x04, 0x11
        /*0092*/ 	.short	(.L_34 - .L_33)
	.align		4
.L_33:
        /*0094*/ 	.word	index@(_Z14update_weightsPfS_S_S_f)
        /*0098*/ 	.word	0x00000000


	//----- nvinfo : EIATTR_MIN_STACK_SIZE
	.align		4
.L_34:
        /*009c*/ 	.byte	0x04, 0x12
        /*009e*/ 	.short	(.L_36 - .L_35)
	.align		4
.L_35:
        /*00a0*/ 	.word	index@(_Z14update_weightsPfS_S_S_f)
        /*00a4*/ 	.word	0x00000000


	//----- nvinfo : EIATTR_MIN_STACK_SIZE
	.align		4
.L_36:
        /*00a8*/ 	.byte	0x04, 0x12
        /*00aa*/ 	.short	(.L_38 - .L_37)
	.align		4
.L_37:
        /*00ac*/ 	.word	index@(_Z19calculate_gradientsPfS_S_S_S_i)
        /*00b0*/ 	.word	0x00000000


	//----- nvinfo : EIATTR_MIN_STACK_SIZE
	.align		4
.L_38:
        /*00b4*/ 	.byte	0x04, 0x12
        /*00b6*/ 	.short	(.L_40 - .L_39)
	.align		4
.L_39:
        /*00b8*/ 	.word	index@(_Z14calculate_lossPfS_S_i)
        /*00bc*/ 	.word	0x00000000


	//----- nvinfo : EIATTR_MIN_STACK_SIZE
	.align		4
.L_40:
        /*00c0*/ 	.byte	0x04, 0x12
        /*00c2*/ 	.short	(.L_42 - .L_41)
	.align		4
.L_41:
        /*00c4*/ 	.word	index@(_Z12forward_passPfS_S_S_i)
        /*00c8*/ 	.word	0x00000000


	//----- nvinfo : EIATTR_MIN_STACK_SIZE
	.align		4
.L_42:
        /*00cc*/ 	.byte	0x04, 0x12
        /*00ce*/ 	.short	(.L_44 - .L_43)
	.align		4
.L_43:
        /*00d0*/ 	.word	index@(_Z15initialize_dataPfS_ffffiP17curandStateXORWOW)
        /*00d4*/ 	.word	0x00000000
.L_44:


//--------------------- .nv.compat                --------------------------
	.section	.nv.compat,"",@"SHT_CUDA_COMPAT_INFO"
	.align	4
        /*0000*/ 	.byte	0x02, 0x09, 0x00, 0x00, 0x02, 0x02, 0x01, 0x00, 0x02, 0x05, 0x05, 0x00, 0x03, 0x07, 0x01, 0x01
        /*0010*/ 	.byte	0x02, 0x03, 0x00, 0x00, 0x02, 0x06, 0x01, 0x00, 0x04, 0x0b, 0x08, 0x00, 0x01, 0x00, 0x00, 0x00
        /*0020*/ 	.byte	0x00, 0x00, 0x00, 0x00


//--------------------- .nv.info._Z14update_weightsPfS_S_S_f --------------------------
	.section	.nv.info._Z14update_weightsPfS_S_S_f,"",@"SHT_CUDA_INFO"
	.sectionflags	@""
	.align	4


	//----- nvinfo : EIATTR_CUDA_API_VERSION
	.align		4
        /*0000*/ 	.byte	0x04, 0x37
        /*0002*/ 	.short	(.L_46 - .L_45)
.L_45:
        /*0004*/ 	.word	0x00000082


	//----- nvinfo : EIATTR_KPARAM_INFO
	.align		4
.L_46:
        /*0008*/ 	.byte	0x04, 0x17
        /*000a*/ 	.short	(.L_48 - .L_47)
.L_47:
        /*000c*/ 	.word	0x00000000
        /*0010*/ 	.short	0x0004
        /*0012*/ 	.short	0x0020
        /*0014*/ 	.byte	0x00, 0xf0, 0x11, 0x00


	//----- nvinfo : EIATTR_KPARAM_INFO
	.align		4
.L_48:
        /*0018*/ 	.byte	0x04, 0x17
        /*001a*/ 	.short	(.L_50 - .L_49)
.L_49:
        /*001c*/ 	.word	0x00000000
        /*0020*/ 	.short	0x0003
        /*0022*/ 	.short	0x0018
        /*0024*/ 	.byte	0x00, 0xf5, 0x21, 0x00


	//----- nvinfo : EIATTR_KPARAM_INFO
	.align		4
.L_50:
        /*0028*/ 	.byte	0x04, 0x17
        /*002a*/ 	.short	(.L_52 - .L_51)
.L_51:
        /*002c*/ 	.word	0x00000000
        /*0030*/ 	.short	0x0002
        /*0032*/ 	.short	0x0010
        /*0034*/ 	.byte	0x00, 0xf5, 0x21, 0x00


	//----- nvinfo : EIATTR_KPARAM_INFO
	.align		4
.L_52:
        /*0038*/ 	.byte	0x04, 0x17
        /*003a*/ 	.short	(.L_54 - .L_53)
.L_53:
        /*003c*/ 	.word	0x00000000
        /*0040*/ 	.short	0x0001
        /*0042*/ 	.short	0x0008
        /*0044*/ 	.byte	0x00, 0xf5, 0x21, 0x00


	//----- nvinfo : EIATTR_KPARAM_INFO
	.align		4
.L_54:
        /*0048*/ 	.byte	0x04, 0x17
        /*004a*/ 	.short	(.L_56 - .L_55)
.L_55:
        /*004c*/ 	.word	0x00000000
        /*0050*/ 	.short	0x0000
        /*0052*/ 	.short	0x0000
        /*0054*/ 	.byte	0x00, 0xf5, 0x21, 0x00


	//----- nvinfo : EIATTR_SPARSE_MMA_MASK
	.align		4
.L_56:
        /*0058*/ 	.byte	0x03, 0x50
        /*005a*/ 	.short	0x0000


	//----- nvinfo : EIATTR_MAXREG_COUNT
	.align		4
        /*005c*/ 	.byte	0x03, 0x1b
        /*005e*/ 	.short	0x00ff


	//----- nvinfo : EIATTR_MERCURY_ISA_VERSION
	.align		4
        /*0060*/ 	.byte	0x03, 0x5f
        /*0062*/ 	.short	0x0101


	//----- nvinfo : EIATTR_VRC_CTA_INIT_COUNT
	.align		4
        /*0064*/ 	.byte	0x02, 0x4a
	.zero		1
	.zero		1


	//----- nvinfo : EIATTR_EXIT_INSTR_OFFSETS
	.align		4
        /*0068*/ 	.byte	0x04, 0x1c
        /*006a*/ 	.short	(.L_58 - .L_57)


	//   ....[0]....
.L_57:
        /*006c*/ 	.word	0x000000f0


	//----- nvinfo : EIATTR_CBANK_PARAM_SIZE
	.align		4
.L_58:
        /*0070*/ 	.byte	0x03, 0x19
        /*0072*/ 	.short	0x0024


	//----- nvinfo : EIATTR_PARAM_CBANK
	.align		4
        /*0074*/ 	.byte	0x04, 0x0a
        /*0076*/ 	.short	(.L_60 - .L_59)
	.align		4
.L_59:
        /*0078*/ 	.word	index@(.nv.constant0._Z14update_weightsPfS_S_S_f)
        /*007c*/ 	.short	0x0380
        /*007e*/ 	.short	0x0024


	//----- nvinfo : EIATTR_SW_WAR
	.align		4
.L_60:
        /*0080*/ 	.byte	0x04, 0x36
        /*0082*/ 	.short	(.L_62 - .L_61)
.L_61:
        /*0084*/ 	.word	0x00000008
.L_62:


//--------------------- .nv.info._Z19calculate_gradientsPfS_S_S_S_i --------------------------
	.section	.nv.info._Z19calculate_gradientsPfS_S_S_S_i,"",@"SHT_CUDA_INFO"
	.sectionflags	@""
	.align	4


	//----- nvinfo : EIATTR_CUDA_API_VERSION
	.align		4
        /*0000*/ 	.byte	0x04, 0x37
        /*0002*/ 	.short	(.L_64 - .L_63)
.L_63:
        /*0004*/ 	.word	0x00000082


	//----- nvinfo : EIATTR_KPARAM_INFO
	.align		4
.L_64:
        /*0008*/ 	.byte	0x04, 0x17
        /*000a*/ 	.short	(.L_66 - .L_65)
.L_65:
        /*000c*/ 	.word	0x00000000
        /*0010*/ 	.short	0x0005
        /*0012*/ 	.short	0x0028
        /*0014*/ 	.byte	0x00, 0xf0, 0x11, 0x00


	//----- nvinfo : EIATTR_KPARAM_INFO
	.align		4
.L_66:
        /*0018*/ 	.byte	0x04, 0x17
        /*001a*/ 	.short	(.L_68 - .L_67)
.L_67:
        /*001c*/ 	.word	0x00000000
        /*0020*/ 	.short	0x0004
        /*0022*/ 	.short	0x0020
        /*0024*/ 	.byte	0x00, 0xf5, 0x21, 0x00


	//----- nvinfo : EIATTR_KPARAM_INFO
	.align		4
.L_68:
        /*0028*/ 	.byte	0x04, 0x17
        /*002a*/ 	.short	(.L_70 - .L_69)
.L_69:
        /*002c*/ 	.word	0x00000000
        /*0030*/ 	.short	0x0003
        /*0032*/ 	.short	0x0018
        /*0034*/ 	.byte	0x00, 0xf5, 0x21, 0x00


	//----- nvinfo : EIATTR_KPARAM_INFO
	.align		4
.L_70:
        /*0038*/ 	.byte	0x04, 0x17
        /*003a*/ 	.short	(.L_72 - .L_71)
.L_71:
        /*003c*/ 	.word	0x00000000
        /*0040*/ 	.short	0x0002
        /*0042*/ 	.short	0x0010
        /*0044*/ 	.byte	0x00, 0xf5, 0x21, 0x00


	//----- nvinfo : EIATTR_KPARAM_INFO
	.align		4
.L_72:
        /*0048*/ 	.byte	0x04, 0x17
        /*004a*/ 	.short	(.L_74 - .L_73)
.L_73:
        /*004c*/ 	.word	0x00000000
        /*0050*/ 	.short	0x0001
        /*0052*/ 	.short	0x0008
        /*0054*/ 	.byte	0x00, 0xf5, 0x21, 0x00


	//----- nvinfo : EIATTR_KPARAM_INFO
	.align		4
.L_74:
        /*0058*/ 	.byte	0x04, 0x17
        /*005a*/ 	.short	(.L_76 - .L_75)
.L_75:
        /*005c*/ 	.word	0x00000000
        /*0060*/ 	.short	0x0000
        /*0062*/ 	.short	0x0000
        /*0064*/ 	.byte	0x00, 0xf5, 0x21, 0x00


	//----- nvinfo : EIATTR_SPARSE_MMA_MASK
	.align		4
.L_76:
        /*0068*/ 	.byte	0x03, 0x50
        /*006a*/ 	.short	0x0000


	//----- nvinfo : EIATTR_MAXREG_COUNT
	.align		4
        /*006c*/ 	.byte	0x03, 0x1b
        /*006e*/ 	.short	0x00ff


	//----- nvinfo : EIATTR_NUM_BARRIERS
	.align		4
        /*0070*/ 	.byte	0x02, 0x4c
        /*0072*/ 	.byte	0x01
	.zero		1


	//----- nvinfo : EIATTR_MERCURY_ISA_VERSION
	.align		4
        /*0074*/ 	.byte	0x03, 0x5f
        /*0076*/ 	.short	0x0101


	//----- nvinfo : EIATTR_VRC_CTA_INIT_COUNT
	.align		4
        /*0078*/ 	.byte	0x02, 0x4a
	.zero		1
	.zero		1


	//----- nvinfo : EIATTR_EXIT_INSTR_OFFSETS
	.align		4
        /*007c*/ 	.byte	0x04, 0x1c
        /*007e*/ 	.short	(.L_78 - .L_77)


	//   ....[0]....
.L_77:
        /*0080*/ 	.word	0x000008e0


	//   ....[1]....
        /*0084*/ 	.word	0x00000950


	//----- nvinfo : EIATTR_CRS_STACK_SIZE
	.align		4
.L_78:
        /*0088*/ 	.byte	0x04, 0x1e
        /*008a*/ 	.short	(.L_80 - .L_79)
.L_79:
        /*008c*/ 	.word	0x00000000


	//----- nvinfo : EIATTR_CBANK_PARAM_SIZE
	.align		4
.L_80:
        /*0090*/ 	.byte	0x03, 0x19
        /*0092*/ 	.short	0x002c


	//----- nvinfo : EIATTR_PARAM_CBANK
	.align		4
        /*0094*/ 	.byte	0x04, 0x0a
        /*0096*/ 	.short	(.L_82 - .L_81)
	.align		4
.L_81:
        /*0098*/ 	.word	index@(.nv.constant0._Z19calculate_gradientsPfS_S_S_S_i)
        /*009c*/ 	.short	0x0380
        /*009e*/ 	.short	0x002c


	//----- nvinfo : EIATTR_SW_WAR
	.align		4
.L_82:
        /*00a0*/ 	.byte	0x04, 0x36
        /*00a2*/ 	.short	(.L_84 - .L_83)
.L_83:
        /*00a4*/ 	.word	0x00000008
.L_84:


//--------------------- .nv.info._Z14calculate_lossPfS_S_i --------------------------
	.section	.nv.info._Z14calculate_lossPfS_S_i,"",@"SHT_CUDA_INFO"
	.sectionflags	@""
	.align	4


	//----- nvinfo : EIATTR_CUDA_API_VERSION
	.align		4
        /*0000*/ 	.byte	0x04, 0x37
        /*0002*/ 	.short	(.L_86 - .L_85)
.L_85:
        /*0004*/ 	.word	0x00000082


	//----- nvinfo : EIATTR_KPARAM_INFO
	.align		4
.L_86:
        /*0008*/ 	.byte	0x04, 0x17
        /*000a*/ 	.short	(.L_88 - .L_87)
.L_87:
        /*000c*/ 	.word	0x00000000
        /*0010*/ 	.short	0x0003
        /*0012*/ 	.short	0x0018
        /*0014*/ 	.byte	0x00, 0xf0, 0x11, 0x00


	//----- nvinfo : EIATTR_KPARAM_INFO
	.align		4
.L_88:
        /*0018*/ 	.byte	0x04, 0x17
        /*001a*/ 	.short	(.L_90 - .L_89)
.L_89:
        /*001c*/ 	.word	0x00000000
        /*0020*/ 	.short	0x0002
        /*0022*/ 	.short	0x0010
        /*0024*/ 	.byte	0x00, 0xf5, 0x21, 0x00


	//----- nvinfo : EIATTR_KPARAM_INFO
	.align		4
.L_90:
        /*0028*/ 	.byte	0x04, 0x17
        /*002a*/ 	.short	(.L_92 - .L_91)
.L_91:
        /*002c*/ 	.word	0x00000000
        /*0030*/ 	.short	0x0001
        /*0032*/ 	.short	0x0008
        /*0034*/ 	.byte	0x00, 0xf5, 0x21, 0x00


	//----- nvinfo : EIATTR_KPARAM_INFO
	.align		4
.L_92:
        /*0038*/ 	.byte	0x04, 0x17
        /*003a*/ 	.short	(.L_94 - .L_93)
.L_93:
        /*003c*/ 	.word	0x00000000
        /*0040*/ 	.short	0x0000
        /*0042*/ 	.short	0x0000
        /*0044*/ 	.byte	0x00, 0xf5, 0x21, 0x00


	//----- nvinfo : EIATTR_SPARSE_MMA_MASK
	.align		4
.L_94:
        /*0048*/ 	.byte	0x03, 0x50
        /*004a*/ 	.short	0x0000


	//----- nvinfo : EIATTR_MAXREG_COUNT
	.align		4
        /*004c*/ 	.byte	0x03, 0x1b
        /*004e*/ 	.short	0x00ff


	//----- nvinfo : EIATTR_NUM_BARRIERS
	.align		4
        /*0050*/ 	.byte	0x02, 0x4c
        /*0052*/ 	.byte	0x01
	.zero		1


	//----- nvinfo : EIATTR_MERCURY_ISA_VERSION
	.align		4
        /*0054*/ 	.byte	0x03, 0x5f
        /*0056*/ 	.short	0x0101


	//----- nvinfo : EIATTR_VRC_CTA_INIT_COUNT
	.align		4
        /*0058*/ 	.byte	0x02, 0x4a
	.zero		1
	.zero		1


	//----- nvinfo : EIATTR_EXIT_INSTR_OFFSETS
	.align		4
        /*005c*/ 	.byte	0x04, 0x1c
        /*005e*/ 	.short	(.L_96 - .L_95)


	//   ....[0]....
.L_95:
        /*0060*/ 	.word	0x000005a0


	//   ....[1]....
        /*0064*/ 	.word	0x000005e0


	//----- nvinfo : EIATTR_CRS_STACK_SIZE
	.align		4
.L_96:
        /*0068*/ 	.byte	0x04, 0x1e
        /*006a*/ 	.short	(.L_98 - .L_97)
.L_97:
        /*006c*/ 	.word	0x00000000


	//----- nvinfo : EIATTR_CBANK_PARAM_SIZE
	.align		4
.L_98:
        /*0070*/ 	.byte	0x03, 0x19
        /*0072*/ 	.short	0x001c


	//----- nvinfo : EIATTR_PARAM_CBANK
	.align		4
        /*0074*/ 	.byte	0x04, 0x0a
        /*0076*/ 	.short	(.L_100 - .L_99)
	.align		4
.L_99:
        /*0078*/ 	.word	index@(.nv.constant0._Z14calculate_lossPfS_S_i)
        /*007c*/ 	.short	0x0380
        /*007e*/ 	.short	0x001c


	//----- nvinfo : EIATTR_SW_WAR
	.align		4
.L_100:
        /*0080*/ 	.byte	0x04, 0x36
        /*0082*/ 	.short	(.L_102 - .L_101)
.L_101:
        /*0084*/ 	.word	0x00000008
.L_102:


//--------------------- .nv.info._Z12forward_passPfS_S_S_i --------------------------
	.section	.nv.info._Z12forward_passPfS_S_S_i,"",@"SHT_CUDA_INFO"
	.sectionflags	@""
	.align	4


	//----- nvinfo : EIATTR_CUDA_API_VERSION
	.align		4
        /*0000*/ 	.byte	0x04, 0x37
        /*0002*/ 	.short	(.L_104 - .L_103)
.L_103:
        /*0004*/ 	.word	0x00000082


	//----- nvinfo : EIATTR_KPARAM_INFO
	.align		4
.L_104:
        /*0008*/ 	.byte	0x04, 0x17
        /*000a*/ 	.short	(.L_106 - .L_105)
.L_105:
        /*000c*/ 	.word	0x00000000
        /*0010*/ 	.short	0x0004
        /*0012*/ 	.short	0x0020
        /*0014*/ 	.byte	0x00, 0xf0, 0x11, 0x00


	//----- nvinfo : EIATTR_KPARAM_INFO
	.align		4
.L_106:
        /*0018*/ 	.byte	0x04, 0x17
        /*001a*/ 	.short	(.L_108 - .L_107)
.L_107:
        /*001c*/ 	.word	0x00000000
        /*0020*/ 	.short	0x0003
        /*0022*/ 	.short	0x0018
        /*0024*/ 	.byte	0x00, 0xf5, 0x21, 0x00


	//----- nvinfo : EIATTR_KPARAM_INFO
	.align		4
.L_108:
        /*0028*/ 	.byte	0x04, 0x17
        /*002a*/ 	.short	(.L_110 - .L_109)
.L_109:
        /*002c*/ 	.word	0x00000000
        /*0030*/ 	.short	0x0002
        /*0032*/ 	.short	0x0010
        /*0034*/ 	.byte	0x00, 0xf5, 0x21, 0x00


	//----- nvinfo : EIATTR_KPARAM_INFO
	.align		4
.L_110:
        /*0038*/ 	.byte	0x04, 0x17
        /*003a*/ 	.short	(.L_112 - .L_111)
.L_111:
        /*003c*/ 	.word	0x00000000
        /*0040*/ 	.short	0x0001
        /*0042*/ 	.short	0x0008
        /*0044*/ 	.byte	0x00, 0xf5, 0x21, 0x00


	//----- nvinfo : EIATTR_KPARAM_INFO
	.align		4
.L_112:
        /*0048*/ 	.byte	0x04, 0x17
        /*004a*/ 	.short	(.L_114 - .L_113)
.L_113:
        /*004c*/ 	.word	0x00000000
        /*0050*/ 	.short	0x0000
        /*0052*/ 	.short	0x0000
        /*0054*/ 	.byte	0x00, 0xf5, 0x21, 0x00


	//----- nvinfo : EIATTR_SPARSE_MMA_MASK
	.align		4
.L_114:
        /*0058*/ 	.byte	0x03, 0x50
        /*005a*/ 	.short	0x0000


	//----- nvinfo : EIATTR_MAXREG_COUNT
	.align		4
        /*005c*/ 	.byte	0x03, 0x1b
        /*005e*/ 	.short	0x00ff


	//----- nvinfo : EIATTR_MERCURY_ISA_VERSION
	.align		4
        /*0060*/ 	.byte	0x03, 0x5f
        /*0062*/ 	.short	0x0101


	//----- nvinfo : EIATTR_VRC_CTA_INIT_COUNT
	.align		4
        /*0064*/ 	.byte	0x02, 0x4a
	.zero		1
	.zero		1


	//----- nvinfo : EIATTR_EXIT_INSTR_OFFSETS
	.align		4
        /*0068*/ 	.byte	0x04, 0x1c
        /*006a*/ 	.short	(.L_116 - .L_115)


	//   ....[0]....
.L_115:
        /*006c*/ 	.word	0x00000070


	//   ....[1]....
        /*0070*/ 	.word	0x00000140


	//----- nvinfo : EIATTR_CBANK_PARAM_SIZE
	.align		4
.L_116:
        /*0074*/ 	.byte	0x03, 0x19
        /*0076*/ 	.short	0x0024


	//----- nvinfo : EIATTR_PARAM_CBANK
	.align		4
        /*0078*/ 	.byte	0x04, 0x0a
        /*007a*/ 	.short	(.L_118 - .L_117)
	.align		4
.L_117:
        /*007c*/ 	.word	index@(.nv.constant0._Z12forward_passPfS_S_S_i)
        /*0080*/ 	.short	0x0380
        /*0082*/ 	.short	0x0024


	//----- nvinfo : EIATTR_SW_WAR
	.align		4
.L_118:
        /*0084*/ 	.byte	0x04, 0x36
        /*0086*/ 	.short	(.L_120 - .L_119)
.L_119:
        /*0088*/ 	.word	0x00000008
.L_120:


//--------------------- .nv.info._Z15initialize_dataPfS_ffffiP17curandStateXORWOW --------------------------
	.section	.nv.info._Z15initialize_dataPfS_ffffiP17curandStateXORWOW,"",@"SHT_CUDA_INFO"
	.sectionflags	@""
	.align	4


	//----- nvinfo : EIATTR_CUDA_API_VERSION
	.align		4
        /*0000*/ 	.byte	0x04, 0x37
        /*0002*/ 	.short	(.L_122 - .L_121)
.L_121:
        /*0004*/ 	.word	0x00000082


	//----- nvinfo : EIATTR_KPARAM_INFO
	.align		4
.L_122:
        /*0008*/ 	.byte	0x04, 0x17
        /*000a*/ 	.short	(.L_124 - .L_123)
.L_123:
        /*000c*/ 	.word	0x00000000
        /*0010*/ 	.short	0x0007
        /*0012*/ 	.short	0x0028
        /*0014*/ 	.byte	0x00, 0xf5, 0x21, 0x00


	//----- nvinfo : EIATTR_KPARAM_INFO
	.align		4
.L_124:
        /*0018*/ 	.byte	0x04, 0x17
        /*001a*/ 	.short	(.L_126 - .L_125)
.L_125:
        /*001c*/ 	.word	0x00000000
        /*0020*/ 	.short	0x0006
        /*0022*/ 	.short	0x0020
        /*0024*/ 	.byte	0x00, 0xf0, 0x11, 0x00


	//----- nvinfo : EIATTR_KPARAM_INFO
	.align		4
.L_126:
        /*0028*/ 	.byte	0x04, 0x17
        /*002a*/ 	.short	(.L_128 - .L_127)
.L_127:
        /*002c*/ 	.word	0x00000000
        /*0030*/ 	.short	0x0005
        /*0032*/ 	.short	0x001c
        /*0034*/ 	.byte	0x00, 0xf0, 0x11, 0x00


	//----- nvinfo : EIATTR_KPARAM_INFO
	.align		4
.L_128:
        /*0038*/ 	.byte	0x04, 0x17
        /*003a*/ 	.short	(.L_130 - .L_129)
.L_129:
        /*003c*/ 	.word	0x00000000
        /*0040*/ 	.short	0x0004
        /*0042*/ 	.short	0x0018
        /*0044*/ 	.byte	0x00, 0xf0, 0x11, 0x00


	//----- nvinfo : EIATTR_KPARAM_INFO
	.align		4
.L_130:
        /*0048*/ 	.byte	0x04, 0x17
        /*004a*/ 	.short	(.L_132 - .L_131)
.L_131:
        /*004c*/ 	.word	0x00000000
        /*0050*/ 	.short	0x0003
        /*0052*/ 	.short	0x0014
        /*0054*/ 	.byte	0x00, 0xf0, 0x11, 0x00


	//----- nvinfo : EIATTR_KPARAM_INFO
	.align		4
.L_132:
        /*0058*/ 	.byte	0x04, 0x17
        /*005a*/ 	.short	(.L_134 - .L_133)
.L_133:
        /*005c*/ 	.word	0x00000000
        /*0060*/ 	.short	0x0002
        /*0062*/ 	.short	0x0010
        /*0064*/ 	.byte	0x00, 0xf0, 0x11, 0x00


	//----- nvinfo : EIATTR_KPARAM_INFO
	.align		4
.L_134:
        /*0068*/ 	.byte	0x04, 0x17
        /*006a*/ 	.short	(.L_136 - .L_135)
.L_135:
        /*006c*/ 	.word	0x00000000
        /*0070*/ 	.short	0x0001
        /*0072*/ 	.short	0x0008
        /*0074*/ 	.byte	0x00, 0xf5, 0x21, 0x00


	//----- nvinfo : EIATTR_KPARAM_INFO
	.align		4
.L_136:
        /*0078*/ 	.byte	0x04, 0x17
        /*007a*/ 	.short	(.L_138 - .L_137)
.L_137:
        /*007c*/ 	.word	0x00000000
        /*0080*/ 	.short	0x0000
        /*0082*/ 	.short	0x0000
        /*0084*/ 	.byte	0x00, 0xf5, 0x21, 0x00


	//----- nvinfo : EIATTR_SPARSE_MMA_MASK
	.align		4
.L_138:
        /*0088*/ 	.byte	0x03, 0x50
        /*008a*/ 	.short	0x0000


	//----- nvinfo : EIATTR_MAXREG_COUNT
	.align		4
        /*008c*/ 	.byte	0x03, 0x1b
        /*008e*/ 	.short	0x00ff


	//----- nvinfo : EIATTR_MERCURY_ISA_VERSION
	.align		4
        /*0090*/ 	.byte	0x03, 0x5f
        /*0092*/ 	.short	0x0101


	//----- nvinfo : EIATTR_VRC_CTA_INIT_COUNT
	.align		4
        /*0094*/ 	.byte	0x02, 0x4a
	.zero		1
	.zero		1


	//----- nvinfo : EIATTR_EXIT_INSTR_OFFSETS
	.align		4
        /*0098*/ 	.byte	0x04, 0x1c
        /*009a*/ 	.short	(.L_140 - .L_139)


	//   ....[0]....
.L_139:
        /*009c*/ 	.word	0x00000070


	//   ....[1]....
        /*00a0*/ 	.word	0x00001500


	//----- nvinfo : EIATTR_CRS_STACK_SIZE
	.align		4
.L_140:
        /*00a4*/ 	.byte	0x04, 0x1e
        /*00a6*/ 	.short	(.L_142 - .L_141)
.L_141:
        /*00a8*/ 	.word	0x00000000


	//----- nvinfo : EIATTR_CBANK_PARAM_SIZE
	.align		4
.L_142:
        /*00ac*/ 	.byte	0x03, 0x19
        /*00ae*/ 	.short	0x0030


	//----- nvinfo : EIATTR_PARAM_CBANK
	.align		4
        /*00b0*/ 	.byte	0x04, 0x0a
        /*00b2*/ 	.short	(.L_144 - .L_143)
	.align		4
.L_143:
        /*00b4*/ 	.word	index@(.nv.constant0._Z15initialize_dataPfS_ffffiP17curandStateXORWOW)
        /*00b8*/ 	.short	0x0380
        /*00ba*/ 	.short	0x0030


	//----- nvinfo : EIATTR_SW_WAR
	.align		4
.L_144:
        /*00bc*/ 	.byte	0x04, 0x36
        /*00be*/ 	.short	(.L_146 - .L_145)
.L_145:
        /*00c0*/ 	.word	0x00000008
.L_146:


//--------------------- .nv.callgraph             --------------------------
	.section	.nv.callgraph,"",@"SHT_CUDA_CALLGRAPH"
	.align	4
	.sectionentsize	8
	.align		4
        /*0000*/ 	.word	0x00000000
	.align		4
        /*0004*/ 	.word	0xffffffff
	.align		4
        /*0008*/ 	.word	0x00000000
	.align		4
        /*000c*/ 	.word	0xfffffffe
	.align		4
        /*0010*/ 	.word	0x00000000
	.align		4
        /*0014*/ 	.word	0xfffffffd
	.align		4
        /*0018*/ 	.word	0x00000000
	.align		4
        /*001c*/ 	.word	0xfffffffc


//--------------------- .nv.constant4             --------------------------
	.section	.nv.constant4,"a",@progbits
	.align	8
	.align		8
.nv.constant4:
        /*0000*/ 	.dword	precalc_xorwow_matrix
	.align		8
        /*0008*/ 	.dword	precalc_xorwow_offset_matrix
	.align		8
        /*0010*/ 	.dword	mrg32k3aM1
	.align		8
        /*0018*/ 	.dword	mrg32k3aM2
	.align		8
        /*0020*/ 	.dword	mrg32k3aM1SubSeq
	.align		8
        /*0028*/ 	.dword	mrg32k3aM2SubSeq
	.align		8
        /*0030*/ 	.dword	mrg32k3aM1Seq
	.align		8
        /*0038*/ 	.dword	mrg32k3aM2Seq


//--------------------- .nv.constant3             --------------------------
	.section	.nv.constant3,"a",@progbits
	.align	8
.nv.constant3:
	.type		__cr_lgamma_table,@object
	.size		__cr_lgamma_table,(.L_8 - __cr_lgamma_table)
__cr_lgamma_table:
        /*0000*/ 	.byte	0x00, 0x00, 0x00, 0x00, 0x00, 0x00, 0x00, 0x00, 0x00, 0x00, 0x00, 0x00, 0x00, 0x00, 0x00, 0x00
        /*0010*/ 	.byte	0xef, 0x39, 0xfa, 0xfe, 0x42, 0x2e, 0xe6, 0x3f, 0x02, 0x20, 0x2a, 0xfa, 0x0b, 0xab, 0xfc, 0x3f
        /*0020*/ 	.byte	0xf9, 0x2c, 0x92, 0x7c, 0xa7, 0x6c, 0x09, 0x40, 0xc9, 0x79, 0x44, 0x3c, 0x64, 0x26, 0x13, 0x40
        /*0030*/ 	.byte	0xca, 0x01, 0xcf, 0x3a, 0x27, 0x51, 0x1a, 0x40, 0x30, 0xcc, 0x2d, 0xf3, 0xe1, 0x0c, 0x21, 0x40
        /*0040*/ 	.byte	0x0d, 0xb7, 0xfc, 0x82, 0x8e, 0x35, 0x25, 0x40
.L_8:


//--------------------- .text._Z14update_weightsPfS_S_S_f --------------------------
	.section	.text._Z14update_weightsPfS_S_S_f,"ax",@progbits
	.align	128
        .global         _Z14update_weightsPfS_S_S_f
        .type           _Z14update_weightsPfS_S_S_f,@function
        .size           _Z14update_weightsPfS_S_S_f,(.L_x_54 - _Z14update_weightsPfS_S_S_f)
        .other          _Z14update_weightsPfS_S_S_f,@"STO_CUDA_ENTRY STV_DEFAULT"
_Z14update_weightsPfS_S_S_f:
.text._Z14update_weightsPfS_S_S_f:
[----:B------:R-:W-:Y:S08]  /*0000*/  LDC R1, c[0x0][0x37c] ;  /* 0x0000df00ff017b82 */ /* 0x000ff00000000800 */
[----:B------:R-:W0:Y:S01]  /*0010*/  LDC.64 R2, c[0x0][0x388] ;  /* 0x0000e200ff027b82 */ /* 0x000e220000000a00 */
[----:B------:R-:W0:Y:S01]  /*0020*/  LDCU.64 UR4, c[0x0][0x358] ;  /* 0x00006b00ff0477ac */ /* 0x000e220008000a00 */
[----:B------:R-:W1:Y:S06]  /*0030*/  LDCU UR6, c[0x0][0x3a0] ;  /* 0x00007400ff0677ac */ /* 0x000e6c0008000800 */
[----:B------:R-:W2:Y:S01]  /*0040*/  LDC.64 R4, c[0x0][0x380] ;  /* 0x0000e000ff047b82 */ /* 0x000ea20000000a00 */
[----:B0-----:R-:W1:Y:S04]  /*0050*/  LDG.E R2, desc[UR4][R2.64] ;  /* 0x0000000402027981 */ /* 0x001e68000c1e1900 */
[----:B--2---:R-:W1:Y:S03]  /*0060*/  LDG.E R11, desc[UR4][R4.64] ;  /* 0x00000004040b7981 */ /* 0x004e66000c1e1900 */
[----:B------:R-:W0:Y:S08]  /*0070*/  LDC.64 R6, c[0x0][0x398] ;  /* 0x0000e600ff067b82 */ /* 0x000e300000000a00 */
[----:B------:R-:W2:Y:S01]  /*0080*/  LDC.64 R8, c[0x0][0x390] ;  /* 0x0000e400ff087b82 */ /* 0x000ea20000000a00 */
[----:B-1----:R-:W-:-:S05]  /*0090*/  FFMA R11, -R2, UR6, R11 ;  /* 0x00000006020b7c23 */ /* 0x002fca000800010b */
[----:B------:R-:W-:Y:S04]  /*00a0*/  STG.E desc[UR4][R4.64], R11 ;  /* 0x0000000b04007986 */ /* 0x000fe8000c101904 */
[----:B0-----:R-:W3:Y:S04]  /*00b0*/  LDG.E R6, desc[UR4][R6.64] ;  /* 0x0000000406067981 */ /* 0x001ee8000c1e1900 */
[----:B--2---:R-:W3:Y:S02]  /*00c0*/  LDG.E R13, desc[UR4][R8.64] ;  /* 0x00000004080d7981 */ /* 0x004ee4000c1e1900 */
[----:B---3--:R-:W-:-:S05]  /*00d0*/  FFMA R13, -R6, UR6, R13 ;  /* 0x00000006060d7c23 */ /* 0x008fca000800010d */
[----:B------:R-:W-:Y:S01]  /*00e0*/  STG.E desc[UR4][R8.64], R13 ;  /* 0x0000000d08007986 */ /* 0x000fe2000c101904 */
[----:B------:R-:W-:Y:S05]  /*00f0*/  EXIT ;  /* 0x000000000000794d */ /* 0x000fea0003800000 */
.L_x_0:
[----:B------:R-:W-:-:S00]  /*0100*/  BRA `(.L_x_0) ;  /* 0xfffffffc00fc7947 */ /* 0x000fc0000383ffff */
[----:B------:R-:W-:-:S00]  /*0110*/  NOP ;  /* 0x0000000000007918 */ /* 0x000fc00000000000 */
        /* <DEDUP_REMOVED lines=14> */
.L_x_54:


//--------------------- .text._Z19calculate_gradientsPfS_S_S_S_i --------------------------
	.section	.text._Z19calculate_gradientsPfS_S_S_S_i,"ax",@progbits
	.align	128
        .global         _Z19calculate_gradientsPfS_S_S_S_i
        .type           _Z19calculate_gradientsPfS_S_S_S_i,@function
        .size           _Z19calculate_gradientsPfS_S_S_S_i,(.L_x_51 - _Z19calculate_gradientsPfS_S_S_S_i)
        .other          _Z19calculate_gradientsPfS_S_S_S_i,@"STO_CUDA_ENTRY STV_DEFAULT"
_Z19calculate_gradientsPfS_S_S_S_i:
.text._Z19calculate_gradientsPfS_S_S_S_i:
[----:B------:R-:W-:Y:S01]  /*0000*/  LDC R1, c[0x0][0x37c] ;  /* 0x0000df00ff017b82 */ /* 0x000fe20000000800 */
[----:B------:R-:W0:Y:S07]  /*0010*/  S2R R4, SR_TID.X ;  /* 0x0000000000047919 */ /* 0x000e2e0000002100 */
[----:B------:R-:W0:Y:S01]  /*0020*/  S2UR UR4, SR_CTAID.X ;  /* 0x00000000000479c3 */ /* 0x000e220000002500 */
[----:B------:R-:W1:Y:S01]  /*0030*/  LDCU UR7, c[0x0][0x3a8] ;  /* 0x00007500ff0777ac */ /* 0x000e620008000800 */
[----:B------:R-:W-:Y:S01]  /*0040*/  BSSY.RECONVERGENT B0, `(.L_x_1) ;  /* 0x000002f000007945 */ /* 0x000fe20003800200 */
[----:B------:R-:W-:Y:S01]  /*0050*/  IMAD.MOV.U32 R5, RZ, RZ, RZ ;  /* 0x000000ffff057224 */ /* 0x000fe200078e00ff */
[----:B------:R-:W2:Y:S01]  /*0060*/  LDCU.64 UR8, c[0x0][0x358] ;  /* 0x00006b00ff0877ac */ /* 0x000ea20008000a00 */
[----:B------:R-:W-:-:S03]  /*0070*/  IMAD.MOV.U32 R7, RZ, RZ, RZ ;  /* 0x000000ffff077224 */ /* 0x000fc600078e00ff */
[----:B------:R-:W0:Y:S02]  /*0080*/  LDC R3, c[0x0][0x360] ;  /* 0x0000d800ff037b82 */ /* 0x000e240000000800 */
[----:B0-----:R-:W-:-:S05]  /*0090*/  IMAD R3, R3, UR4, R4 ;  /* 0x0000000403037c24 */ /* 0x001fca000f8e0204 */
[----:B-1----:R-:W-:-:S13]  /*00a0*/  ISETP.GE.AND P0, PT, R3, UR7, PT ;  /* 0x0000000703007c0c */ /* 0x002fda000bf06270 */
[----:B--2---:R-:W-:Y:S05]  /*00b0*/  @P0 BRA `(.L_x_2) ;  /* 0x00000000009c0947 */ /* 0x004fea0003800000 */
[----:B------:R-:W0:Y:S08]  /*00c0*/  LDC.64 R8, c[0x0][0x390] ;  /* 0x0000e400ff087b82 */ /* 0x000e300000000a00 */
[----:B------:R-:W1:Y:S08]  /*00d0*/  LDC.64 R6, c[0x0][0x388] ;  /* 0x0000e200ff067b82 */ /* 0x000e700000000a00 */
[----:B------:R-:W2:Y:S01]  /*00e0*/  LDC.64 R10, c[0x0][0x380] ;  /* 0x0000e000ff0a7b82 */ /* 0x000ea20000000a00 */
[----:B0-----:R-:W-:-:S06]  /*00f0*/  IMAD.WIDE R8, R3, 0x4, R8 ;  /* 0x0000000403087825 */ /* 0x001fcc00078e0208 */
[----:B------:R-:W3:Y:S01]  /*0100*/  LDG.E R9, desc[UR8][R8.64] ;  /* 0x0000000808097981 */ /* 0x000ee2000c1e1900 */
[----:B-1----:R-:W-:-:S05]  /*0110*/  IMAD.WIDE R6, R3, 0x4, R6 ;  /* 0x0000000403067825 */ /* 0x002fca00078e0206 */
[----:B------:R-:W3:Y:S01]  /*0120*/  LDG.E R0, desc[UR8][R6.64] ;  /* 0x0000000806007981 */ /* 0x000ee2000c1e1900 */
[----:B--2---:R-:W-:-:S06]  /*0130*/  IMAD.WIDE R10, R3, 0x4, R10 ;  /* 0x00000004030a7825 */ /* 0x004fcc00078e020a */
[----:B------:R-:W2:Y:S01]  /*0140*/  LDG.E R11, desc[UR8][R10.64] ;  /* 0x000000080a0b7981 */ /* 0x000ea2000c1e1900 */
[----:B------:R-:W-:-:S04]  /*0150*/  I2FP.F32.S32 R3, UR7 ;  /* 0x0000000700037c45 */ /* 0x000fc80008201400 */
[----:B------:R-:W0:Y:S01]  /*0160*/  MUFU.RCP R12, R3 ;  /* 0x00000003000c7308 */ /* 0x000e220000001000 */
[----:B------:R-:W-:Y:S01]  /*0170*/  BSSY.RECONVERGENT B1, `(.L_x_3) ;  /* 0x000000d000017945 */ /* 0x000fe20003800200 */
[----:B0-----:R-:W-:-:S04]  /*0180*/  FFMA R5, -R3, R12, 1 ;  /* 0x3f80000003057423 */ /* 0x001fc8000000010c */
[----:B------:R-:W-:Y:S01]  /*0190*/  FFMA R5, R12, R5, R12 ;  /* 0x000000050c057223 */ /* 0x000fe2000000000c */
[----:B---3--:R-:W-:-:S04]  /*01a0*/  FADD R0, R0, -R9 ;  /* 0x8000000900007221 */ /* 0x008fc80000000000 */
[----:B--2---:R-:W-:-:S04]  /*01b0*/  FMUL R2, R0, R11 ;  /* 0x0000000b00027220 */ /* 0x004fc80000400000 */
[----:B------:R-:W0:Y:S01]  /*01c0*/  FCHK P0, R2, R3 ;  /* 0x0000000302007302 */ /* 0x000e220000000000 */
[----:B------:R-:W-:-:S04]  /*01d0*/  FFMA R12, R2, R5, RZ ;  /* 0x00000005020c7223 */ /* 0x000fc800000000ff */
[----:B------:R-:W-:-:S04]  /*01e0*/  FFMA R6, -R3, R12, R2 ;  /* 0x0000000c03067223 */ /* 0x000fc80000000102 */
[----:B------:R-:W-:Y:S01]  /*01f0*/  FFMA R5, R5, R6, R12 ;  /* 0x0000000605057223 */ /* 0x000fe2000000000c */
[----:B0-----:R-:W-:Y:S06]  /*0200*/  @!P0 BRA `(.L_x_4) ;  /* 0x00000000000c8947 */ /* 0x001fec0003800000 */
[----:B------:R-:W-:-:S07]  /*0210*/  MOV R6, 0x230 ;  /* 0x0000023000067802 */ /* 0x000fce0000000f00 */
[----:B------:R-:W-:Y:S05]  /*0220*/  CALL.REL.NOINC `($__internal_0_$__cuda_sm3x_div_rn_noftz_f32_slowpath) ;  /* 0x0000000400cc7944 */ /* 0x000fea0003c00000 */
[----:B------:R-:W-:-:S07]  /*0230*/  IMAD.MOV.U32 R5, RZ, RZ, R2 ;  /* 0x000000ffff057224 */ /* 0x000fce00078e0002 */
.L_x_4:
[----:B------:R-:W-:Y:S05]  /*0240*/  BSYNC.RECONVERGENT B1 ;  /* 0x0000000000017941 */ /* 0x000fea0003800200 */
.L_x_3:
[----:B------:R-:W0:Y:S01]  /*0250*/  MUFU.RCP R2, R3 ;  /* 0x0000000300027308 */ /* 0x000e220000001000 */
[----:B------:R-:W-:Y:S07]  /*0260*/  BSSY.RECONVERGENT B1, `(.L_x_2) ;  /* 0x000000c000017945 */ /* 0x000fee0003800200 */
[----:B------:R-:W1:Y:S01]  /*0270*/  FCHK P0, R0, R3 ;  /* 0x0000000300007302 */ /* 0x000e620000000000 */
[----:B0-----:R-:W-:-:S04]  /*0280*/  FFMA R7, -R3, R2, 1 ;  /* 0x3f80000003077423 */ /* 0x001fc80000000102 */
[----:B------:R-:W-:-:S04]  /*0290*/  FFMA R9, R2, R7, R2 ;  /* 0x0000000702097223 */ /* 0x000fc80000000002 */
[----:B------:R-:W-:-:S04]  /*02a0*/  FFMA R2, R0, R9, RZ ;  /* 0x0000000900027223 */ /* 0x000fc800000000ff */
[----:B------:R-:W-:-:S04]  /*02b0*/  FFMA R7, -R3, R2, R0 ;  /* 0x0000000203077223 */ /* 0x000fc80000000100 */
[----:B------:R-:W-:Y:S01]  /*02c0*/  FFMA R7, R9, R7, R2 ;  /* 0x0000000709077223 */ /* 0x000fe20000000002 */
[----:B-1----:R-:W-:Y:S06]  /*02d0*/  @!P0 BRA `(.L_x_5) ;  /* 0x0000000000108947 */ /* 0x002fec0003800000 */
[----:B------:R-:W-:Y:S01]  /*02e0*/  IMAD.MOV.U32 R2, RZ, RZ, R0 ;  /* 0x000000ffff027224 */ /* 0x000fe200078e0000 */
[----:B------:R-:W-:-:S07]  /*02f0*/  MOV R6, 0x310 ;  /* 0x0000031000067802 */ /* 0x000fce0000000f00 */
[----:B------:R-:W-:Y:S05]  /*0300*/  CALL.REL.NOINC `($__internal_0_$__cuda_sm3x_div_rn_noftz_f32_slowpath) ;  /* 0x0000000400947944 */ /* 0x000fea0003c00000 */
[----:B------:R-:W-:-:S07]  /*0310*/  MOV R7, R2 ;  /* 0x0000000200077202 */ /* 0x000fce0000000f00 */
.L_x_5:
[----:B------:R-:W-:Y:S05]  /*0320*/  BSYNC.RECONVERGENT B1 ;  /* 0x0000000000017941 */ /* 0x000fea0003800200 */
.L_x_2:
[----:B------:R-:W-:Y:S05]  /*0330*/  BSYNC.RECONVERGENT B0 ;  /* 0x0000000000007941 */ /* 0x000fea0003800200 */
.L_x_1:
[----:B------:R-:W0:Y:S01]  /*0340*/  S2UR UR6, SR_CgaCtaId ;  /* 0x00000000000679c3 */ /* 0x000e220000008800 */
[----:B------:R-:W-:Y:S01]  /*0350*/  UMOV UR4, 0x400 ;  /* 0x0000040000047882 */ /* 0x000fe20000000000 */
[C---:B------:R-:W-:Y:S01]  /*0360*/  ISETP.GT.U32.AND P0, PT, R4.reuse, 0x7f, PT ;  /* 0x0000007f0400780c */ /* 0x040fe20003f04070 */
[----:B------:R-:W-:Y:S01]  /*0370*/  UIADD3 UR5, UPT, UPT, UR4, 0x400, URZ ;  /* 0x0000040004057890 */ /* 0x000fe2000fffe0ff */
[----:B------:R-:W-:Y:S01]  /*0380*/  ISETP.GT.U32.AND P1, PT, R4, 0x3f, PT ;  /* 0x0000003f0400780c */ /* 0x000fe20003f24070 */
[----:B0-----:R-:W-:Y:S02]  /*0390*/  ULEA UR4, UR6, UR4, 0x18 ;  /* 0x0000000406047291 */ /* 0x001fe4000f8ec0ff */
[----:B------:R-:W-:-:S04]  /*03a0*/  ULEA UR5, UR6, UR5, 0x18 ;  /* 0x0000000506057291 */ /* 0x000fc8000f8ec0ff */
[C---:B------:R-:W-:Y:S02]  /*03b0*/  LEA R2, R4.reuse, UR4, 0x2 ;  /* 0x0000000404027c11 */ /* 0x040fe4000f8e10ff */
[----:B------:R-:W-:-:S03]  /*03c0*/  LEA R0, R4, UR5, 0x2 ;  /* 0x0000000504007c11 */ /* 0x000fc6000f8e10ff */
[----:B------:R-:W-:Y:S04]  /*03d0*/  STS [R2], R5 ;  /* 0x0000000502007388 */ /* 0x000fe80000000800 */
[----:B------:R-:W-:Y:S01]  /*03e0*/  STS [R0], R7 ;  /* 0x0000000700007388 */ /* 0x000fe20000000800 */
[----:B------:R-:W-:Y:S06]  /*03f0*/  BAR.SYNC.DEFER_BLOCKING 0x0 ;  /* 0x0000000000007b1d */ /* 0x000fec0000010000 */
[----:B------:R-:W-:Y:S04]  /*0400*/  @!P0 LDS R3, [R2+0x200] ;  /* 0x0002000002038984 */ /* 0x000fe80000000800 */
[----:B------:R-:W0:Y:S02]  /*0410*/  @!P0 LDS R6, [R2] ;  /* 0x0000000002068984 */ /* 0x000e240000000800 */
[----:B0-----:R-:W-:-:S05]  /*0420*/  @!P0 FADD R3, R3, R6 ;  /* 0x0000000603038221 */ /* 0x001fca0000000000 */
[----:B------:R-:W-:Y:S04]  /*0430*/  @!P0 STS [R2], R3 ;  /* 0x0000000302008388 */ /* 0x000fe80000000800 */
[----:B------:R-:W-:Y:S04]  /*0440*/  @!P0 LDS R6, [R0+0x200] ;  /* 0x0002000000068984 */ /* 0x000fe80000000800 */
[----:B------:R-:W0:Y:S02]  /*0450*/  @!P0 LDS R9, [R0] ;  /* 0x0000000000098984 */ /* 0x000e240000000800 */
[----:B0-----:R-:W-:-:S05]  /*0460*/  @!P0 FADD R9, R6, R9 ;  /* 0x0000000906098221 */ /* 0x001fca0000000000 */
[----:B------:R-:W-:Y:S01]  /*0470*/  @!P0 STS [R0], R9 ;  /* 0x0000000900008388 */ /* 0x000fe20000000800 */
[----:B------:R-:W-:Y:S01]  /*0480*/  BAR.SYNC.DEFER_BLOCKING 0x0 ;  /* 0x0000000000007b1d */ /* 0x000fe20000010000 */
[----:B------:R-:W-:-:S05]  /*0490*/  ISETP.GT.U32.AND P0, PT, R4, 0x1f, PT ;  /* 0x0000001f0400780c */ /* 0x000fca0003f04070 */
        /* <DEDUP_REMOVED lines=49> */
[----:B------:R-:W-:-:S05]  /*07b0*/  ISETP.NE.AND P1, PT, R4, RZ, PT ;  /* 0x000000ff0400720c */ /* 0x000fca0003f25270 */
        /* <DEDUP_REMOVED lines=8> */
[----:B------:R-:W-:Y:S06]  /*0840*/  BAR.SYNC.DEFER_BLOCKING 0x0 ;  /* 0x0000000000007b1d */ /* 0x000fec0000010000 */
[----:B------:R-:W-:Y:S04]  /*0850*/  @!P1 LDS R4, [UR4+0x4] ;  /* 0x00000404ff049984 */ /* 0x000fe80008000800 */
[----:B------:R-:W0:Y:S02]  /*0860*/  @!P1 LDS R5, [R2] ;  /* 0x0000000002059984 */ /* 0x000e240000000800 */
[----:B0-----:R-:W-:-:S05]  /*0870*/  @!P1 FADD R5, R4, R5 ;  /* 0x0000000504059221 */ /* 0x001fca0000000000 */
[----:B------:R-:W-:Y:S04]  /*0880*/  @!P1 STS [R2], R5 ;  /* 0x0000000502009388 */ /* 0x000fe80000000800 */
[----:B------:R-:W-:Y:S04]  /*0890*/  @!P1 LDS R3, [UR4+0x404] ;  /* 0x00040404ff039984 */ /* 0x000fe80008000800 */
[----:B------:R-:W0:Y:S02]  /*08a0*/  @!P1 LDS R4, [R0] ;  /* 0x0000000000049984 */ /* 0x000e240000000800 */
[----:B0-----:R-:W-:-:S05]  /*08b0*/  @!P1 FADD R3, R3, R4 ;  /* 0x0000000403039221 */ /* 0x001fca0000000000 */
[----:B------:R0:W-:Y:S01]  /*08c0*/  @!P1 STS [R0], R3 ;  /* 0x0000000300009388 */ /* 0x0001e20000000800 */
[----:B------:R-:W-:Y:S06]  /*08d0*/  BAR.SYNC.DEFER_BLOCKING 0x0 ;  /* 0x0000000000007b1d */ /* 0x000fec0000010000 */
[----:B------:R-:W-:Y:S05]  /*08e0*/  @P1 EXIT ;  /* 0x000000000000194d */ /* 0x000fea0003800000 */
[----:B------:R-:W1:Y:S01]  /*08f0*/  LDS R7, [UR4] ;  /* 0x00000004ff077984 */ /* 0x000e620008000800 */
[----:B0-----:R-:W1:Y:S03]  /*0900*/  LDC.64 R2, c[0x0][0x398] ;  /* 0x0000e600ff027b82 */ /* 0x001e660000000a00 */
[----:B------:R-:W0:Y:S05]  /*0910*/  LDS R9, [UR4+0x400] ;  /* 0x00040004ff097984 */ /* 0x000e2a0008000800 */
[----:B------:R-:W0:Y:S01]  /*0920*/  LDC.64 R4, c[0x0][0x3a0] ;  /* 0x0000e800ff047b82 */ /* 0x000e220000000a00 */
[----:B-1----:R-:W-:Y:S04]  /*0930*/  REDG.E.ADD.F32.FTZ.RN.STRONG.GPU desc[UR8][R2.64], R7 ;  /* 0x00000007020079a6 */ /* 0x002fe8000c12f308 */
[----:B0-----:R-:W-:Y:S01]  /*0940*/  REDG.E.ADD.F32.FTZ.RN.STRONG.GPU desc[UR8][R4.64], R9 ;  /* 0x00000009040079a6 */ /* 0x001fe2000c12f308 */
[----:B------:R-:W-:Y:S05]  /*0950*/  EXIT ;  /* 0x000000000000794d */ /* 0x000fea0003800000 */
        .weak           $__internal_0_$__cuda_sm3x_div_rn_noftz_f32_slowpath
        .type           $__internal_0_$__cuda_sm3x_div_rn_noftz_f32_slowpath,@function
        .size           $__internal_0_$__cuda_sm3x_div_rn_noftz_f32_slowpath,(.L_x_51 - $__internal_0_$__cuda_sm3x_div_rn_noftz_f32_slowpath)
$__internal_0_$__cuda_sm3x_div_rn_noftz_f32_slowpath:
[--C-:B------:R-:W-:Y:S01]  /*0960*/  SHF.R.U32.HI R8, RZ, 0x17, R3.reuse ;  /* 0x00000017ff087819 */ /* 0x100fe20000011603 */
[----:B------:R-:W-:Y:S01]  /*0970*/  BSSY.RECONVERGENT B2, `(.L_x_6) ;  /* 0x0000063000027945 */ /* 0x000fe20003800200 */
[----:B------:R-:W-:Y:S02]  /*0980*/  SHF.R.U32.HI R7, RZ, 0x17, R2 ;  /* 0x00000017ff077819 */ /* 0x000fe40000011602 */
[----:B------:R-:W-:Y:S02]  /*0990*/  LOP3.LUT R14, R8, 0xff, RZ, 0xc0, !PT ;  /* 0x000000ff080e7812 */ /* 0x000fe400078ec0ff */
[----:B------:R-:W-:Y:S01]  /*09a0*/  LOP3.LUT R12, R7, 0xff, RZ, 0xc0, !PT ;  /* 0x000000ff070c7812 */ /* 0x000fe200078ec0ff */
[----:B------:R-:W-:Y:S02]  /*09b0*/  IMAD.MOV.U32 R7, RZ, RZ, R3 ;  /* 0x000000ffff077224 */ /* 0x000fe400078e0003 */
[----:B------:R-:W-:Y:S02]  /*09c0*/  VIADD R10, R14, 0xffffffff ;  /* 0xffffffff0e0a7836 */ /* 0x000fe40000000000 */
[----:B------:R-:W-:-:S03]  /*09d0*/  VIADD R9, R12, 0xffffffff ;  /* 0xffffffff0c097836 */ /* 0x000fc60000000000 */
[----:B------:R-:W-:-:S04]  /*09e0*/  ISETP.GT.U32.AND P0, PT, R10, 0xfd, PT ;  /* 0x000000fd0a00780c */ /* 0x000fc80003f04070 */
[----:B------:R-:W-:-:S13]  /*09f0*/  ISETP.GT.U32.OR P0, PT, R9, 0xfd, P0 ;  /* 0x000000fd0900780c */ /* 0x000fda0000704470 */
[----:B------:R-:W-:Y:S01]  /*0a00*/  @!P0 MOV R8, RZ ;  /* 0x000000ff00088202 */ /* 0x000fe20000000f00 */
[----:B------:R-:W-:Y:S06]  /*0a10*/  @!P0 BRA `(.L_x_7) ;  /* 0x00000000005c8947 */ /* 0x000fec0003800000 */
[----:B------:R-:W-:Y:S02]  /*0a20*/  FSETP.GTU.FTZ.AND P0, PT, |R2|, +INF , PT ;  /* 0x7f8000000200780b */ /* 0x000fe40003f1c200 */
[----:B------:R-:W-:-:S04]  /*0a30*/  FSETP.GTU.FTZ.AND P1, PT, |R3|, +INF , PT ;  /* 0x7f8000000300780b */ /* 0x000fc80003f3c200 */
[----:B------:R-:W-:-:S13]  /*0a40*/  PLOP3.LUT P0, PT, P0, P1, PT, 0xf8, 0x8f ;  /* 0x00000000008f781c */ /* 0x000fda0000703f70 */
[----:B------:R-:W-:Y:S05]  /*0a50*/  @P0 BRA `(.L_x_8) ;  /* 0x00000004004c0947 */ /* 0x000fea0003800000 */
[----:B------:R-:W-:-:S13]  /*0a60*/  LOP3.LUT P0, RZ, R7, 0x7fffffff, R2, 0xc8, !PT ;  /* 0x7fffffff07ff7812 */ /* 0x000fda000780c802 */
[----:B------:R-:W-:Y:S05]  /*0a70*/  @!P0 BRA `(.L_x_9) ;  /* 0x00000004003c8947 */ /* 0x000fea0003800000 */
[C---:B------:R-:W-:Y:S02]  /*0a80*/  FSETP.NEU.FTZ.AND P2, PT, |R2|.reuse, +INF , PT ;  /* 0x7f8000000200780b */ /* 0x040fe40003f5d200 */
[----:B------:R-:W-:Y:S02]  /*0a90*/  FSETP.NEU.FTZ.AND P1, PT, |R3|, +INF , PT ;  /* 0x7f8000000300780b */ /* 0x000fe40003f3d200 */
[----:B------:R-:W-:-:S11]  /*0aa0*/  FSETP.NEU.FTZ.AND P0, PT, |R2|, +INF , PT ;  /* 0x7f8000000200780b */ /* 0x000fd60003f1d200 */
[----:B------:R-:W-:Y:S05]  /*0ab0*/  @!P1 BRA !P2, `(.L_x_9) ;  /* 0x00000004002c9947 */ /* 0x000fea0005000000 */
[----:B------:R-:W-:-:S04]  /*0ac0*/  LOP3.LUT P2, RZ, R2, 0x7fffffff, RZ, 0xc0, !PT ;  /* 0x7fffffff02ff7812 */ /* 0x000fc8000784c0ff */
[----:B------:R-:W-:-:S13]  /*0ad0*/  PLOP3.LUT P1, PT, P1, P2, PT, 0x2f, 0xf2 ;  /* 0x0000000000f2781c */ /* 0x000fda0000f24577 */
[----:B------:R-:W-:Y:S05]  /*0ae0*/  @P1 BRA `(.L_x_10) ;  /* 0x0000000400181947 */ /* 0x000fea0003800000 */
[----:B------:R-:W-:-:S04]  /*0af0*/  LOP3.LUT P1, RZ, R7, 0x7fffffff, RZ, 0xc0, !PT ;  /* 0x7fffffff07ff7812 */ /* 0x000fc8000782c0ff */
[----:B------:R-:W-:-:S13]  /*0b00*/  PLOP3.LUT P0, PT, P0, P1, PT, 0x2f, 0xf2 ;  /* 0x0000000000f2781c */ /* 0x000fda0000702577 */
[----:B------:R-:W-:Y:S05]  /*0b10*/  @P0 BRA `(.L_x_11) ;  /* 0x0000000400000947 */ /* 0x000fea0003800000 */
[----:B------:R-:W-:Y:S02]  /*0b20*/  ISETP.GE.AND P0, PT, R9, RZ, PT ;  /* 0x000000ff0900720c */ /* 0x000fe40003f06270 */
[----:B------:R-:W-:-:S11]  /*0b30*/  ISETP.GE.AND P1, PT, R10, RZ, PT ;  /* 0x000000ff0a00720c */ /* 0x000fd60003f26270 */
[----:B------:R-:W-:Y:S02]  /*0b40*/  @P0 IMAD.MOV.U32 R8, RZ, RZ, RZ ;  /* 0x000000ffff080224 */ /* 0x000fe400078e00ff */
[----:B------:R-:W-:Y:S01]  /*0b50*/  @!P0 FFMA R2, R2, 1.84467440737095516160e+19, RZ ;  /* 0x5f80000002028823 */ /* 0x000fe200000000ff */
[----:B------:R-:W-:Y:S02]  /*0b60*/  @!P0 IMAD.MOV.U32 R8, RZ, RZ, -0x40 ;  /* 0xffffffc0ff088424 */ /* 0x000fe400078e00ff */
[----:B------:R-:W-:Y:S02]  /*0b70*/  @!P1 FFMA R7, R3, 1.84467440737095516160e+19, RZ ;  /* 0x5f80000003079823 */ /* 0x000fe400000000ff */
[----:B------:R-:W-:-:S07]  /*0b80*/  @!P1 VIADD R8, R8, 0x40 ;  /* 0x0000004008089836 */ /* 0x000fce0000000000 */
.L_x_7:
[----:B------:R-:W-:Y:S01]  /*0b90*/  LEA R10, R14, 0xc0800000, 0x17 ;  /* 0xc08000000e0a7811 */ /* 0x000fe200078eb8ff */
[----:B------:R-:W-:Y:S03]  /*0ba0*/  BSSY.RECONVERGENT B3, `(.L_x_12) ;  /* 0x0000036000037945 */ /* 0x000fe60003800200 */
[----:B------:R-:W-:Y:S01]  /*0bb0*/  IADD3 R10, PT, PT, -R10, R7, RZ ;  /* 0x000000070a0a7210 */ /* 0x000fe20007ffe1ff */
[----:B------:R-:W-:-:S03]  /*0bc0*/  VIADD R7, R12, 0xffffff81 ;  /* 0xffffff810c077836 */ /* 0x000fc60000000000 */
[----:B------:R-:W0:Y:S01]  /*0bd0*/  MUFU.RCP R9, R10 ;  /* 0x0000000a00097308 */ /* 0x000e220000001000 */
[----:B------:R-:W-:Y:S01]  /*0be0*/  FADD.FTZ R11, -R10, -RZ ;  /* 0x800000ff0a0b7221 */ /* 0x000fe20000010100 */
[----:B------:R-:W-:-:S03]  /*0bf0*/  IMAD R2, R7, -0x800000, R2 ;  /* 0xff80000007027824 */ /* 0x000fc600078e0202 */
[----:B0-----:R-:W-:-:S04]  /*0c00*/  FFMA R12, R9, R11, 1 ;  /* 0x3f800000090c7423 */ /* 0x001fc8000000000b */
[----:B------:R-:W-:-:S04]  /*0c10*/  FFMA R16, R9, R12, R9 ;  /* 0x0000000c09107223 */ /* 0x000fc80000000009 */
[----:B------:R-:W-:-:S04]  /*0c20*/  FFMA R9, R2, R16, RZ ;  /* 0x0000001002097223 */ /* 0x000fc800000000ff */
[----:B------:R-:W-:-:S04]  /*0c30*/  FFMA R12, R11, R9, R2 ;  /* 0x000000090b0c7223 */ /* 0x000fc80000000002 */
[----:B------:R-:W-:Y:S01]  /*0c40*/  FFMA R13, R16, R12, R9 ;  /* 0x0000000c100d7223 */ /* 0x000fe20000000009 */
[----:B------:R-:W-:-:S03]  /*0c50*/  IADD3 R9, PT, PT, R7, 0x7f, -R14 ;  /* 0x0000007f07097810 */ /* 0x000fc60007ffe80e */
[----:B------:R-:W-:Y:S02]  /*0c60*/  FFMA R12, R11, R13, R2 ;  /* 0x0000000d0b0c7223 */ /* 0x000fe40000000002 */
[----:B------:R-:W-:Y:S02]  /*0c70*/  IMAD.IADD R9, R9, 0x1, R8 ;  /* 0x0000000109097824 */ /* 0x000fe400078e0208 */
[----:B------:R-:W-:-:S05]  /*0c80*/  FFMA R2, R16, R12, R13 ;  /* 0x0000000c10027223 */ /* 0x000fca000000000d */
[----:B------:R-:W-:-:S04]  /*0c90*/  SHF.R.U32.HI R7, RZ, 0x17, R2 ;  /* 0x00000017ff077819 */ /* 0x000fc80000011602 */
[----:B------:R-:W-:-:S05]  /*0ca0*/  LOP3.LUT R7, R7, 0xff, RZ, 0xc0, !PT ;  /* 0x000000ff07077812 */ /* 0x000fca00078ec0ff */
[----:B------:R-:W-:-:S05]  /*0cb0*/  IMAD.IADD R11, R7, 0x1, R9 ;  /* 0x00000001070b7824 */ /* 0x000fca00078e0209 */
[----:B------:R-:W-:-:S04]  /*0cc0*/  IADD3 R7, PT, PT, R11, -0x1, RZ ;  /* 0xffffffff0b077810 */ /* 0x000fc80007ffe0ff */
[----:B------:R-:W-:-:S13]  /*0cd0*/  ISETP.GE.U32.AND P0, PT, R7, 0xfe, PT ;  /* 0x000000fe0700780c */ /* 0x000fda0003f06070 */
[----:B------:R-:W-:Y:S05]  /*0ce0*/  @!P0 BRA `(.L_x_13) ;  /* 0x0000000000808947 */ /* 0x000fea0003800000 */
[----:B------:R-:W-:-:S13]  /*0cf0*/  ISETP.GT.AND P0, PT, R11, 0xfe, PT ;  /* 0x000000fe0b00780c */ /* 0x000fda0003f04270 */
[----:B------:R-:W-:Y:S05]  /*0d00*/  @P0 BRA `(.L_x_14) ;  /* 0x00000000006c0947 */ /* 0x000fea0003800000 */
[----:B------:R-:W-:-:S13]  /*0d10*/  ISETP.GE.AND P0, PT, R11, 0x1, PT ;  /* 0x000000010b00780c */ /* 0x000fda0003f06270 */
[----:B------:R-:W-:Y:S05]  /*0d20*/  @P0 BRA `(.L_x_15) ;  /* 0x0000000000740947 */ /* 0x000fea0003800000 */
[----:B------:R-:W-:Y:S02]  /*0d30*/  ISETP.GE.AND P0, PT, R11, -0x18, PT ;  /* 0xffffffe80b00780c */ /* 0x000fe40003f06270 */
[----:B------:R-:W-:-:S11]  /*0d40*/  LOP3.LUT R2, R2, 0x80000000, RZ, 0xc0, !PT ;  /* 0x8000000002027812 */ /* 0x000fd600078ec0ff */
[----:B------:R-:W-:Y:S05]  /*0d50*/  @!P0 BRA `(.L_x_15) ;  /* 0x0000000000688947 */ /* 0x000fea0003800000 */
[CCC-:B------:R-:W-:Y:S01]  /*0d60*/  FFMA.RZ R7, R16.reuse, R12.reuse, R13.reuse ;  /* 0x0000000c10077223 */ /* 0x1c0fe2000000c00d */
[C---:B------:R-:W-:Y:S02]  /*0d70*/  VIADD R10, R11.reuse, 0x20 ;  /* 0x000000200b0a7836 */ /* 0x040fe40000000000 */
[CCC-:B------:R-:W-:Y:S01]  /*0d80*/  FFMA.RM R8, R16.reuse, R12.reuse, R13.reuse ;  /* 0x0000000c10087223 */ /* 0x1c0fe2000000400d */
[----:B------:R-:W-:Y:S02]  /*0d90*/  ISETP.NE.AND P2, PT, R11, RZ, PT ;  /* 0x000000ff0b00720c */ /* 0x000fe40003f45270 */
[----:B------:R-:W-:Y:S01]  /*0da0*/  LOP3.LUT R9, R7, 0x7fffff, RZ, 0xc0, !PT ;  /* 0x007fffff07097812 */ /* 0x000fe200078ec0ff */
[----:B------:R-:W-:Y:S01]  /*0db0*/  FFMA.RP R7, R16, R12, R13 ;  /* 0x0000000c10077223 */ /* 0x000fe2000000800d */
[----:B------:R-:W-:Y:S01]  /*0dc0*/  ISETP.NE.AND P1, PT, R11, RZ, PT ;  /* 0x000000ff0b00720c */ /* 0x000fe20003f25270 */
[----:B------:R-:W-:Y:S01]  /*0dd0*/  IMAD.MOV R11, RZ, RZ, -R11 ;  /* 0x000000ffff0b7224 */ /* 0x000fe200078e0a0b */
[----:B------:R-:W-:-:S02]  /*0de0*/  LOP3.LUT R9, R9, 0x800000, RZ, 0xfc, !PT ;  /* 0x0080000009097812 */ /* 0x000fc400078efcff */
[----:B------:R-:W-:Y:S02]  /*0df0*/  FSETP.NEU.FTZ.AND P0, PT, R7, R8, PT ;  /* 0x000000080700720b */ /* 0x000fe40003f1d000 */
[----:B------:R-:W-:Y:S02]  /*0e00*/  SHF.L.U32 R10, R9, R10, RZ ;  /* 0x0000000a090a7219 */ /* 0x000fe400000006ff */
[----:B------:R-:W-:Y:S02]  /*0e10*/  SEL R8, R11, RZ, P2 ;  /* 0x000000ff0b087207 */ /* 0x000fe40001000000 */
[----:B------:R-:W-:Y:S02]  /*0e20*/  ISETP.NE.AND P1, PT, R10, RZ, P1 ;  /* 0x000000ff0a00720c */ /* 0x000fe40000f25270 */
[----:B------:R-:W-:Y:S02]  /*0e30*/  SHF.R.U32.HI R8, RZ, R8, R9 ;  /* 0x00000008ff087219 */ /* 0x000fe40000011609 */
[----:B------:R-:W-:-:S02]  /*0e40*/  PLOP3.LUT P0, PT, P0, P1, PT, 0xf8, 0x8f ;  /* 0x00000000008f781c */ /* 0x000fc40000703f70 */
[----:B------:R-:W-:Y:S02]  /*0e50*/  SHF.R.U32.HI R10, RZ, 0x1, R8 ;  /* 0x00000001ff0a7819 */ /* 0x000fe40000011608 */
[----:B------:R-:W-:-:S04]  /*0e60*/  SEL R7, RZ, 0x1, !P0 ;  /* 0x00000001ff077807 */ /* 0x000fc80004000000 */
[----:B------:R-:W-:-:S04]  /*0e70*/  LOP3.LUT R7, R7, 0x1, R10, 0xf8, !PT ;  /* 0x0000000107077812 */ /* 0x000fc800078ef80a */
[----:B------:R-:W-:-:S05]  /*0e80*/  LOP3.LUT R7, R7, R8, RZ, 0xc0, !PT ;  /* 0x0000000807077212 */ /* 0x000fca00078ec0ff */
[----:B------:R-:W-:-:S05]  /*0e90*/  IMAD.IADD R7, R10, 0x1, R7 ;  /* 0x000000010a077824 */ /* 0x000fca00078e0207 */
[----:B------:R-:W-:Y:S01]  /*0ea0*/  LOP3.LUT R2, R7, R2, RZ, 0xfc, !PT ;  /* 0x0000000207027212 */ /* 0x000fe200078efcff */
[----:B------:R-:W-:Y:S06]  /*0eb0*/  BRA `(.L_x_15) ;  /* 0x0000000000107947 */ /* 0x000fec0003800000 */
.L_x_14:
[----:B------:R-:W-:-:S04]  /*0ec0*/  LOP3.LUT R2, R2, 0x80000000, RZ, 0xc0, !PT ;  /* 0x8000000002027812 */ /* 0x000fc800078ec0ff */
[----:B------:R-:W-:Y:S01]  /*0ed0*/  LOP3.LUT R2, R2, 0x7f800000, RZ, 0xfc, !PT ;  /* 0x7f80000002027812 */ /* 0x000fe200078efcff */
[----:B------:R-:W-:Y:S06]  /*0ee0*/  BRA `(.L_x_15) ;  /* 0x0000000000047947 */ /* 0x000fec0003800000 */
.L_x_13:
[----:B------:R-:W-:-:S07]  /*0ef0*/  LEA R2, R9, R2, 0x17 ;  /* 0x0000000209027211 */ /* 0x000fce00078eb8ff */
.L_x_15:
[----:B------:R-:W-:Y:S05]  /*0f00*/  BSYNC.RECONVERGENT B3 ;  /* 0x0000000000037941 */ /* 0x000fea0003800200 */
.L_x_12:
[----:B------:R-:W-:Y:S05]  /*0f10*/  BRA `(.L_x_16) ;  /* 0x0000000000207947 */ /* 0x000fea0003800000 */
.L_x_11:
[----:B------:R-:W-:-:S04]  /*0f20*/  LOP3.LUT R2, R7, 0x80000000, R2, 0x48, !PT ;  /* 0x8000000007027812 */ /* 0x000fc800078e4802 */
[----:B------:R-:W-:Y:S01]  /*0f30*/  LOP3.LUT R2, R2, 0x7f800000, RZ, 0xfc, !PT ;  /* 0x7f80000002027812 */ /* 0x000fe200078efcff */
[----:B------:R-:W-:Y:S06]  /*0f40*/  BRA `(.L_x_16) ;  /* 0x0000000000147947 */ /* 0x000fec0003800000 */
.L_x_10:
[----:B------:R-:W-:Y:S01]  /*0f50*/  LOP3.LUT R2, R7, 0x80000000, R2, 0x48, !PT ;  /* 0x8000000007027812 */ /* 0x000fe200078e4802 */
[----:B------:R-:W-:Y:S06]  /*0f60*/  BRA `(.L_x_16) ;  /* 0x00000000000c7947 */ /* 0x000fec0003800000 */
.L_x_9:
[----:B------:R-:W0:Y:S01]  /*0f70*/  MUFU.RSQ R2, -QNAN ;  /* 0xffc0000000027908 */ /* 0x000e220000001400 */
[----:B------:R-:W-:Y:S05]  /*0f80*/  BRA `(.L_x_16) ;  /* 0x0000000000047947 */ /* 0x000fea0003800000 */
.L_x_8:
[----:B------:R-:W-:-:S07]  /*0f90*/  FADD.FTZ R2, R2, R3 ;  /* 0x0000000302027221 */ /* 0x000fce0000010000 */
.L_x_16:
[----:B------:R-:W-:Y:S05]  /*0fa0*/  BSYNC.RECONVERGENT B2 ;  /* 0x0000000000027941 */ /* 0x000fea0003800200 */
.L_x_6:
[----:B------:R-:W-:-:S04]  /*0fb0*/  IMAD.MOV.U32 R7, RZ, RZ, 0x0 ;  /* 0x00000000ff077424 */ /* 0x000fc800078e00ff */
[----:B0-----:R-:W-:Y:S05]  /*0fc0*/  RET.REL.NODEC R6 `(_Z19calculate_gradientsPfS_S_S_S_i) ;  /* 0xfffffff0060c7950 */ /* 0x001fea0003c3ffff */
.L_x_17:
        /* <DEDUP_REMOVED lines=11> */
.L_x_51:


//--------------------- .text._Z14calculate_lossPfS_S_i --------------------------
	.section	.text._Z14calculate_lossPfS_S_i,"ax",@progbits
	.align	128
        .global         _Z14calculate_lossPfS_S_i
        .type           _Z14calculate_lossPfS_S_i,@function
        .size           _Z14calculate_lossPfS_S_i,(.L_x_52 - _Z14calculate_lossPfS_S_i)
        .other          _Z14calculate_lossPfS_S_i,@"STO_CUDA_ENTRY STV_DEFAULT"
_Z14calculate_lossPfS_S_i:
.text._Z14calculate_lossPfS_S_i:
[----:B------:R-:W-:Y:S01]  /*0000*/  LDC R1, c[0x0][0x37c] ;  /* 0x0000df00ff017b82 */ /* 0x000fe20000000800 */
[----:B------:R-:W0:Y:S07]  /*0010*/  S2R R2, SR_TID.X ;  /* 0x0000000000027919 */ /* 0x000e2e0000002100 */
[----:B------:R-:W0:Y:S01]  /*0020*/  S2UR UR4, SR_CTAID.X ;  /* 0x00000000000479c3 */ /* 0x000e220000002500 */
[----:B------:R-:W1:Y:S01]  /*0030*/  LDCU UR8, c[0x0][0x398] ;  /* 0x00007300ff0877ac */ /* 0x000e620008000800 */
[----:B------:R-:W-:Y:S01]  /*0040*/  BSSY.RECONVERGENT B0, `(.L_x_18) ;  /* 0x000001f000007945 */ /* 0x000fe20003800200 */
[----:B------:R-:W-:Y:S01]  /*0050*/  IMAD.MOV.U32 R0, RZ, RZ, RZ ;  /* 0x000000ffff007224 */ /* 0x000fe200078e00ff */
[----:B------:R-:W2:Y:S04]  /*0060*/  LDCU.64 UR6, c[0x0][0x358] ;  /* 0x00006b00ff0677ac */ /* 0x000ea80008000a00 */
[----:B------:R-:W0:Y:S02]  /*0070*/  LDC R3, c[0x0][0x360] ;  /* 0x0000d800ff037b82 */ /* 0x000e240000000800 */
[----:B0-----:R-:W-:-:S05]  /*0080*/  IMAD R3, R3, UR4, R2 ;  /* 0x0000000403037c24 */ /* 0x001fca000f8e0202 */
[----:B-1----:R-:W-:-:S13]  /*0090*/  ISETP.GE.AND P0, PT, R3, UR8, PT ;  /* 0x0000000803007c0c */ /* 0x002fda000bf06270 */
[----:B--2---:R-:W-:Y:S05]  /*00a0*/  @P0 BRA `(.L_x_19) ;  /* 0x0000000000600947 */ /* 0x004fea0003800000 */
[----:B------:R-:W0:Y:S08]  /*00b0*/  LDC.64 R4, c[0x0][0x380] ;  /* 0x0000e000ff047b82 */ /* 0x000e300000000a00 */
[----:B------:R-:W1:Y:S01]  /*00c0*/  LDC.64 R6, c[0x0][0x388] ;  /* 0x0000e200ff067b82 */ /* 0x000e620000000a00 */
[----:B0-----:R-:W-:-:S06]  /*00d0*/  IMAD.WIDE R4, R3, 0x4, R4 ;  /* 0x0000000403047825 */ /* 0x001fcc00078e0204 */
[----:B------:R-:W2:Y:S01]  /*00e0*/  LDG.E R4, desc[UR6][R4.64] ;  /* 0x0000000604047981 */ /* 0x000ea2000c1e1900 */
[----:B-1----:R-:W-:-:S06]  /*00f0*/  IMAD.WIDE R6, R3, 0x4, R6 ;  /* 0x0000000403067825 */ /* 0x002fcc00078e0206 */
[----:B------:R-:W2:Y:S01]  /*0100*/  LDG.E R7, desc[UR6][R6.64] ;  /* 0x0000000606077981 */ /* 0x000ea2000c1e1900 */
[----:B------:R-:W-:-:S06]  /*0110*/  USHF.L.U32 UR4, UR8, 0x1, URZ ;  /* 0x0000000108047899 */ /* 0x000fcc00080006ff */
[----:B------:R-:W-:-:S04]  /*0120*/  I2FP.F32.S32 R3, UR4 ;  /* 0x0000000400037c45 */ /* 0x000fc80008201400 */
[----:B------:R-:W0:Y:S01]  /*0130*/  MUFU.RCP R8, R3 ;  /* 0x0000000300087308 */ /* 0x000e220000001000 */
[----:B------:R-:W-:Y:S01]  /*0140*/  BSSY.RECONVERGENT B1, `(.L_x_20) ;  /* 0x000000d000017945 */ /* 0x000fe20003800200 */
[----:B0-----:R-:W-:-:S04]  /*0150*/  FFMA R9, -R3, R8, 1 ;  /* 0x3f80000003097423 */ /* 0x001fc80000000108 */
[----:B------:R-:W-:Y:S01]  /*0160*/  FFMA R9, R8, R9, R8 ;  /* 0x0000000908097223 */ /* 0x000fe20000000008 */
[----:B--2---:R-:W-:-:S04]  /*0170*/  FADD R0, R4, -R7 ;  /* 0x8000000704007221 */ /* 0x004fc80000000000 */
[----:B------:R-:W-:-:S04]  /*0180*/  FMUL R0, R0, R0 ;  /* 0x0000000000007220 */ /* 0x000fc80000400000 */
[----:B------:R-:W0:Y:S01]  /*0190*/  FCHK P0, R0, R3 ;  /* 0x0000000300007302 */ /* 0x000e220000000000 */
[----:B------:R-:W-:-:S04]  /*01a0*/  FFMA R8, R0, R9, RZ ;  /* 0x0000000900087223 */ /* 0x000fc800000000ff */
[----:B------:R-:W-:-:S04]  /*01b0*/  FFMA R4, -R3, R8, R0 ;  /* 0x0000000803047223 */ /* 0x000fc80000000100 */
[----:B------:R-:W-:Y:S01]  /*01c0*/  FFMA R4, R9, R4, R8 ;  /* 0x0000000409047223 */ /* 0x000fe20000000008 */
[----:B0-----:R-:W-:Y:S06]  /*01d0*/  @!P0 BRA `(.L_x_21) ;  /* 0x00000000000c8947 */ /* 0x001fec0003800000 */
[----:B------:R-:W-:-:S07]  /*01e0*/  MOV R4, 0x200 ;  /* 0x0000020000047802 */ /* 0x000fce0000000f00 */
[----:B------:R-:W-:Y:S05]  /*01f0*/  CALL.REL.NOINC `($__internal_1_$__cuda_sm3x_div_rn_noftz_f32_slowpath) ;  /* 0x0000000000fc7944 */ /* 0x000fea0003c00000 */
[----:B------:R-:W-:-:S07]  /*0200*/  IMAD.MOV.U32 R4, RZ, RZ, R0 ;  /* 0x000000ffff047224 */ /* 0x000fce00078e0000 */
.L_x_21:
[----:B------:R-:W-:Y:S05]  /*0210*/  BSYNC.RECONVERGENT B1 ;  /* 0x0000000000017941 */ /* 0x000fea0003800200 */
.L_x_20:
[----:B------:R-:W-:-:S07]  /*0220*/  IMAD.MOV.U32 R0, RZ, RZ, R4 ;  /* 0x000000ffff007224 */ /* 0x000fce00078e0004 */
.L_x_19:
[----:B------:R-:W-:Y:S05]  /*0230*/  BSYNC.RECONVERGENT B0 ;  /* 0x0000000000007941 */ /* 0x000fea0003800200 */
.L_x_18:
[----:B------:R-:W0:Y:S01]  /*0240*/  S2UR UR5, SR_CgaCtaId ;  /* 0x00000000000579c3 */ /* 0x000e220000008800 */
[----:B------:R-:W-:Y:S01]  /*0250*/  UMOV UR4, 0x400 ;  /* 0x0000040000047882 */ /* 0x000fe20000000000 */
[C---:B------:R-:W-:Y:S02]  /*0260*/  ISETP.GT.U32.AND P0, PT, R2.reuse, 0x7f, PT ;  /* 0x0000007f0200780c */ /* 0x040fe40003f04070 */
[----:B------:R-:W-:Y:S01]  /*0270*/  ISETP.GT.U32.AND P1, PT, R2, 0x3f, PT ;  /* 0x0000003f0200780c */ /* 0x000fe20003f24070 */
[----:B0-----:R-:W-:-:S06]  /*0280*/  ULEA UR4, UR5, UR4, 0x18 ;  /* 0x0000000405047291 */ /* 0x001fcc000f8ec0ff */
[----:B------:R-:W-:-:S05]  /*0290*/  LEA R3, R2, UR4, 0x2 ;  /* 0x0000000402037c11 */ /* 0x000fca000f8e10ff */
[----:B------:R-:W-:Y:S01]  /*02a0*/  STS [R3], R0 ;  /* 0x0000000003007388 */ /* 0x000fe20000000800 */
[----:B------:R-:W-:Y:S06]  /*02b0*/  BAR.SYNC.DEFER_BLOCKING 0x0 ;  /* 0x0000000000007b1d */ /* 0x000fec0000010000 */
        /* <DEDUP_REMOVED lines=49> */
[----:B-1----:R-:W-:Y:S01]  /*05d0*/  REDG.E.ADD.F32.FTZ.RN.STRONG.GPU desc[UR6][R2.64], R5 ;  /* 0x00000005020079a6 */ /* 0x002fe2000c12f306 */
[----:B------:R-:W-:Y:S05]  /*05e0*/  EXIT ;  /* 0x000000000000794d */ /* 0x000fea0003800000 */
        .weak           $__internal_1_$__cuda_sm3x_div_rn_noftz_f32_slowpath
        .type           $__internal_1_$__cuda_sm3x_div_rn_noftz_f32_slowpath,@function
        .size           $__internal_1_$__cuda_sm3x_div_rn_noftz_f32_slowpath,(.L_x_52 - $__internal_1_$__cuda_sm3x_div_rn_noftz_f32_slowpath)
$__internal_1_$__cuda_sm3x_div_rn_noftz_f32_slowpath:
[--C-:B------:R-:W-:Y:S01]  /*05f0*/  SHF.R.U32.HI R6, RZ, 0x17, R3.reuse ;  /* 0x00000017ff067819 */ /* 0x100fe20000011603 */
[----:B------:R-:W-:Y:S01]  /*0600*/  BSSY.RECONVERGENT B2, `(.L_x_22) ;  /* 0x0000064000027945 */ /* 0x000fe20003800200 */
[--C-:B------:R-:W-:Y:S01]  /*0610*/  SHF.R.U32.HI R5, RZ, 0x17, R0.reuse ;  /* 0x00000017ff057819 */ /* 0x100fe20000011600 */
[----:B------:R-:W-:Y:S01]  /*0620*/  IMAD.MOV.U32 R7, RZ, RZ, R0 ;  /* 0x000000ffff077224 */ /* 0x000fe200078e0000 */
[----:B------:R-:W-:Y:S01]  /*0630*/  LOP3.LUT R6, R6, 0xff, RZ, 0xc0, !PT ;  /* 0x000000ff06067812 */ /* 0x000fe200078ec0ff */
[----:B------:R-:W-:Y:S01]  /*0640*/  IMAD.MOV.U32 R8, RZ, RZ, R3 ;  /* 0x000000ffff087224 */ /* 0x000fe200078e0003 */
[----:B------:R-:W-:-:S03]  /*0650*/  LOP3.LUT R5, R5, 0xff, RZ, 0xc0, !PT ;  /* 0x000000ff05057812 */ /* 0x000fc600078ec0ff */
[----:B------:R-:W-:Y:S02]  /*0660*/  VIADD R11, R6, 0xffffffff ;  /* 0xffffffff060b7836 */ /* 0x000fe40000000000 */
[----:B------:R-:W-:-:S03]  /*0670*/  VIADD R10, R5, 0xffffffff ;  /* 0xffffffff050a7836 */ /* 0x000fc60000000000 */
[----:B------:R-:W-:-:S04]  /*0680*/  ISETP.GT.U32.AND P0, PT, R11, 0xfd, PT ;  /* 0x000000fd0b00780c */ /* 0x000fc80003f04070 */
[----:B------:R-:W-:-:S13]  /*0690*/  ISETP.GT.U32.OR P0, PT, R10, 0xfd, P0 ;  /* 0x000000fd0a00780c */ /* 0x000fda0000704470 */
[----:B------:R-:W-:Y:S01]  /*06a0*/  @!P0 IMAD.MOV.U32 R9, RZ, RZ, RZ ;  /* 0x000000ffff098224 */ /* 0x000fe200078e00ff */
        /* <DEDUP_REMOVED lines=24> */
.L_x_23:
[----:B------:R-:W-:Y:S01]  /*0830*/  LEA R3, R6, 0xc0800000, 0x17 ;  /* 0xc080000006037811 */ /* 0x000fe200078eb8ff */
[----:B------:R-:W-:Y:S01]  /*0840*/  VIADD R5, R5, 0xffffff81 ;  /* 0xffffff8105057836 */ /* 0x000fe20000000000 */
[----:B------:R-:W-:Y:S03]  /*0850*/  BSSY.RECONVERGENT B3, `(.L_x_28) ;  /* 0x0000035000037945 */ /* 0x000fe60003800200 */
[----:B------:R-:W-:Y:S01]  /*0860*/  IMAD.IADD R3, R8, 0x1, -R3 ;  /* 0x0000000108037824 */ /* 0x000fe200078e0a03 */
[C---:B------:R-:W-:Y:S01]  /*0870*/  IADD3 R6, PT, PT, R5.reuse, 0x7f, -R6 ;  /* 0x0000007f05067810 */ /* 0x040fe20007ffe806 */
[----:B------:R-:W-:Y:S02]  /*0880*/  IMAD R0, R5, -0x800000, R7 ;  /* 0xff80000005007824 */ /* 0x000fe400078e0207 */
[----:B------:R-:W0:Y:S01]  /*0890*/  MUFU.RCP R8, R3 ;  /* 0x0000000300087308 */ /* 0x000e220000001000 */
[----:B------:R-:W-:Y:S01]  /*08a0*/  FADD.FTZ R11, -R3, -RZ ;  /* 0x800000ff030b7221 */ /* 0x000fe20000010100 */
[----:B------:R-:W-:-:S03]  /*08b0*/  IMAD.IADD R6, R6, 0x1, R9 ;  /* 0x0000000106067824 */ /* 0x000fc600078e0209 */
[----:B0-----:R-:W-:-:S04]  /*08c0*/  FFMA R13, R8, R11, 1 ;  /* 0x3f800000080d7423 */ /* 0x001fc8000000000b */
[----:B------:R-:W-:-:S04]  /*08d0*/  FFMA R10, R8, R13, R8 ;  /* 0x0000000d080a7223 */ /* 0x000fc80000000008 */
[----:B------:R-:W-:-:S04]  /*08e0*/  FFMA R7, R0, R10, RZ ;  /* 0x0000000a00077223 */ /* 0x000fc800000000ff */
[----:B------:R-:W-:-:S04]  /*08f0*/  FFMA R8, R11, R7, R0 ;  /* 0x000000070b087223 */ /* 0x000fc80000000000 */
[----:B------:R-:W-:-:S04]  /*0900*/  FFMA R7, R10, R8, R7 ;  /* 0x000000080a077223 */ /* 0x000fc80000000007 */
[----:B------:R-:W-:-:S04]  /*0910*/  FFMA R8, R11, R7, R0 ;  /* 0x000000070b087223 */ /* 0x000fc80000000000 */
[----:B------:R-:W-:-:S05]  /*0920*/  FFMA R0, R10, R8, R7 ;  /* 0x000000080a007223 */ /* 0x000fca0000000007 */
[----:B------:R-:W-:-:S04]  /*0930*/  SHF.R.U32.HI R3, RZ, 0x17, R0 ;  /* 0x00000017ff037819 */ /* 0x000fc80000011600 */
[----:B------:R-:W-:-:S05]  /*0940*/  LOP3.LUT R3, R3, 0xff, RZ, 0xc0, !PT ;  /* 0x000000ff03037812 */ /* 0x000fca00078ec0ff */
[----:B------:R-:W-:-:S04]  /*0950*/  IMAD.IADD R9, R3, 0x1, R6 ;  /* 0x0000000103097824 */ /* 0x000fc800078e0206 */
[----:B------:R-:W-:-:S05]  /*0960*/  VIADD R3, R9, 0xffffffff ;  /* 0xffffffff09037836 */ /* 0x000fca0000000000 */
        /* <DEDUP_REMOVED lines=10> */
[CCC-:B------:R-:W-:Y:S01]  /*0a10*/  FFMA.RM R6, R10.reuse, R8.reuse, R7.reuse ;  /* 0x000000080a067223 */ /* 0x1c0fe20000004007 */
[C---:B------:R-:W-:Y:S02]  /*0a20*/  ISETP.NE.AND P2, PT, R9.reuse, RZ, PT ;  /* 0x000000ff0900720c */ /* 0x040fe40003f45270 */
[----:B------:R-:W-:Y:S02]  /*0a30*/  ISETP.NE.AND P1, PT, R9, RZ, PT ;  /* 0x000000ff0900720c */ /* 0x000fe40003f25270 */
[----:B------:R-:W-:Y:S01]  /*0a40*/  LOP3.LUT R5, R3, 0x7fffff, RZ, 0xc0, !PT ;  /* 0x007fffff03057812 */ /* 0x000fe200078ec0ff */
[----:B------:R-:W-:Y:S01]  /*0a50*/  FFMA.RP R3, R10, R8, R7 ;  /* 0x000000080a037223 */ /* 0x000fe20000008007 */
[----:B------:R-:W-:Y:S02]  /*0a60*/  VIADD R8, R9, 0x20 ;  /* 0x0000002009087836 */ /* 0x000fe40000000000 */
[----:B------:R-:W-:Y:S01]  /*0a70*/  LOP3.LUT R5, R5, 0x800000, RZ, 0xfc, !PT ;  /* 0x0080000005057812 */ /* 0x000fe200078efcff */
[----:B------:R-:W-:Y:S01]  /*0a80*/  IMAD.MOV R7, RZ, RZ, -R9 ;  /* 0x000000ffff077224 */ /* 0x000fe200078e0a09 */
[----:B------:R-:W-:-:S02]  /*0a90*/  FSETP.NEU.FTZ.AND P0, PT, R3, R6, PT ;  /* 0x000000060300720b */ /* 0x000fc40003f1d000 */
[----:B------:R-:W-:Y:S02]  /*0aa0*/  SHF.L.U32 R8, R5, R8, RZ ;  /* 0x0000000805087219 */ /* 0x000fe400000006ff */
[----:B------:R-:W-:Y:S02]  /*0ab0*/  SEL R6, R7, RZ, P2 ;  /* 0x000000ff07067207 */ /* 0x000fe40001000000 */
[----:B------:R-:W-:Y:S02]  /*0ac0*/  ISETP.NE.AND P1, PT, R8, RZ, P1 ;  /* 0x000000ff0800720c */ /* 0x000fe40000f25270 */
[----:B------:R-:W-:Y:S02]  /*0ad0*/  SHF.R.U32.HI R6, RZ, R6, R5 ;  /* 0x00000006ff067219 */ /* 0x000fe40000011605 */
[----:B------:R-:W-:Y:S02]  /*0ae0*/  PLOP3.LUT P0, PT, P0, P1, PT, 0xf8, 0x8f ;  /* 0x00000000008f781c */ /* 0x000fe40000703f70 */
[----:B------:R-:W-:-:S02]  /*0af0*/  SHF.R.U32.HI R8, RZ, 0x1, R6 ;  /* 0x00000001ff087819 */ /* 0x000fc40000011606 */
[----:B------:R-:W-:-:S04]  /*0b00*/  SEL R3, RZ, 0x1, !P0 ;  /* 0x00000001ff037807 */ /* 0x000fc80004000000 */
[----:B------:R-:W-:-:S04]  /*0b10*/  LOP3.LUT R3, R3, 0x1, R8, 0xf8, !PT ;  /* 0x0000000103037812 */ /* 0x000fc800078ef808 */
[----:B------:R-:W-:-:S05]  /*0b20*/  LOP3.LUT R3, R3, R6, RZ, 0xc0, !PT ;  /* 0x0000000603037212 */ /* 0x000fca00078ec0ff */
[----:B------:R-:W-:-:S05]  /*0b30*/  IMAD.IADD R3, R8, 0x1, R3 ;  /* 0x0000000108037824 */ /* 0x000fca00078e0203 */
[----:B------:R-:W-:Y:S01]  /*0b40*/  LOP3.LUT R0, R3, R0, RZ, 0xfc, !PT ;  /* 0x0000000003007212 */ /* 0x000fe200078efcff */
[----:B------:R-:W-:Y:S06]  /*0b50*/  BRA `(.L_x_31) ;  /* 0x0000000000107947 */ /* 0x000fec0003800000 */
.L_x_30:
[----:B------:R-:W-:-:S04]  /*0b60*/  LOP3.LUT R0, R0, 0x80000000, RZ, 0xc0, !PT ;  /* 0x8000000000007812 */ /* 0x000fc800078ec0ff */
[----:B------:R-:W-:Y:S01]  /*0b70*/  LOP3.LUT R0, R0, 0x7f800000, RZ, 0xfc, !PT ;  /* 0x7f80000000007812 */ /* 0x000fe200078efcff */
[----:B------:R-:W-:Y:S06]  /*0b80*/  BRA `(.L_x_31) ;  /* 0x0000000000047947 */ /* 0x000fec0003800000 */
.L_x_29:
[----:B------:R-:W-:-:S07]  /*0b90*/  IMAD R0, R6, 0x800000, R0 ;  /* 0x0080000006007824 */ /* 0x000fce00078e0200 */
.L_x_31:
[----:B------:R-:W-:Y:S05]  /*0ba0*/  BSYNC.RECONVERGENT B3 ;  /* 0x0000000000037941 */ /* 0x000fea0003800200 */
.L_x_28:
[----:B------:R-:W-:Y:S05]  /*0bb0*/  BRA `(.L_x_32) ;  /* 0x0000000000207947 */ /* 0x000fea0003800000 */
.L_x_27:
[----:B------:R-:W-:-:S04]  /*0bc0*/  LOP3.LUT R0, R8, 0x80000000, R7, 0x48, !PT ;  /* 0x8000000008007812 */ /* 0x000fc800078e4807 */
[----:B------:R-:W-:Y:S01]  /*0bd0*/  LOP3.LUT R0, R0, 0x7f800000, RZ, 0xfc, !PT ;  /* 0x7f80000000007812 */ /* 0x000fe200078efcff */
[----:B------:R-:W-:Y:S06]  /*0be0*/  BRA `(.L_x_32) ;  /* 0x0000000000147947 */ /* 0x000fec0003800000 */
.L_x_26:
[----:B------:R-:W-:Y:S01]  /*0bf0*/  LOP3.LUT R0, R8, 0x80000000, R7, 0x48, !PT ;  /* 0x8000000008007812 */ /* 0x000fe200078e4807 */
[----:B------:R-:W-:Y:S06]  /*0c00*/  BRA `(.L_x_32) ;  /* 0x00000000000c7947 */ /* 0x000fec0003800000 */
.L_x_25:
[----:B------:R-:W0:Y:S01]  /*0c10*/  MUFU.RSQ R0, -QNAN ;  /* 0xffc0000000007908 */ /* 0x000e220000001400 */
[----:B------:R-:W-:Y:S05]  /*0c20*/  BRA `(.L_x_32) ;  /* 0x0000000000047947 */ /* 0x000fea0003800000 */
.L_x_24:
[----:B------:R-:W-:-:S07]  /*0c30*/  FADD.FTZ R0, R0, R3 ;  /* 0x0000000300007221 */ /* 0x000fce0000010000 */
.L_x_32:
[----:B------:R-:W-:Y:S05]  /*0c40*/  BSYNC.RECONVERGENT B2 ;  /* 0x0000000000027941 */ /* 0x000fea0003800200 */
.L_x_22:
[----:B------:R-:W-:-:S04]  /*0c50*/  IMAD.MOV.U32 R5, RZ, RZ, 0x0 ;  /* 0x00000000ff057424 */ /* 0x000fc800078e00ff */
[----:B0-----:R-:W-:Y:S05]  /*0c60*/  RET.REL.NODEC R4 `(_Z14calculate_lossPfS_S_i) ;  /* 0xfffffff004e47950 */ /* 0x001fea0003c3ffff */
.L_x_33:
        /* <DEDUP_REMOVED lines=9> */
.L_x_52:


//--------------------- .text._Z12forward_passPfS_S_S_i --------------------------
	.section	.text._Z12forward_passPfS_S_S_i,"ax",@progbits
	.align	128
        .global         _Z12forward_passPfS_S_S_i
        .type           _Z12forward_passPfS_S_S_i,@function
        .size           _Z12forward_passPfS_S_S_i,(.L_x_57 - _Z12forward_passPfS_S_S_i)
        .other          _Z12forward_passPfS_S_S_i,@"STO_CUDA_ENTRY STV_DEFAULT"
_Z12forward_passPfS_S_S_i:
.text._Z12forward_passPfS_S_S_i:
[----:B------:R-:W-:Y:S01]  /*0000*/  LDC R1, c[0x0][0x37c] ;  /* 0x0000df00ff017b82 */ /* 0x000fe20000000800 */
[----:B------:R-:W0:Y:S07]  /*0010*/  S2R R0, SR_TID.X ;  /* 0x0000000000007919 */ /* 0x000e2e0000002100 */
[----:B------:R-:W0:Y:S01]  /*0020*/  S2UR UR4, SR_CTAID.X ;  /* 0x00000000000479c3 */ /* 0x000e220000002500 */
[----:B------:R-:W1:Y:S07]  /*0030*/  LDCU UR5, c[0x0][0x3a0] ;  /* 0x00007400ff0577ac */ /* 0x000e6e0008000800 */
[----:B------:R-:W0:Y:S02]  /*0040*/  LDC R11, c[0x0][0x360] ;  /* 0x0000d800ff0b7b82 */ /* 0x000e240000000800 */
[----:B0-----:R-:W-:-:S05]  /*0050*/  IMAD R11, R11, UR4, R0 ;  /* 0x000000040b0b7c24 */ /* 0x001fca000f8e0200 */
[----:B-1----:R-:W-:-:S13]  /*0060*/  ISETP.GE.AND P0, PT, R11, UR5, PT ;  /* 0x000000050b007c0c */ /* 0x002fda000bf06270 */
[----:B------:R-:W-:Y:S05]  /*0070*/  @P0 EXIT ;  /* 0x000000000000094d */ /* 0x000fea0003800000 */
[----:B------:R-:W0:Y:S01]  /*0080*/  LDC.64 R4, c[0x0][0x380] ;  /* 0x0000e000ff047b82 */ /* 0x000e220000000a00 */
[----:B------:R-:W1:Y:S07]  /*0090*/  LDCU.64 UR4, c[0x0][0x358] ;  /* 0x00006b00ff0477ac */ /* 0x000e6e0008000a00 */
[----:B------:R-:W2:Y:S08]  /*00a0*/  LDC.64 R2, c[0x0][0x388] ;  /* 0x0000e200ff027b82 */ /* 0x000eb00000000a00 */
[----:B------:R-:W3:Y:S01]  /*00b0*/  LDC.64 R6, c[0x0][0x390] ;  /* 0x0000e400ff067b82 */ /* 0x000ee20000000a00 */
[----:B0-----:R-:W-:-:S07]  /*00c0*/  IMAD.WIDE R4, R11, 0x4, R4 ;  /* 0x000000040b047825 */ /* 0x001fce00078e0204 */
[----:B------:R-:W0:Y:S01]  /*00d0*/  LDC.64 R8, c[0x0][0x398] ;  /* 0x0000e600ff087b82 */ /* 0x000e220000000a00 */
[----:B-1----:R-:W4:Y:S04]  /*00e0*/  LDG.E R5, desc[UR4][R4.64] ;  /* 0x0000000404057981 */ /* 0x002f28000c1e1900 */
[----:B--2---:R-:W4:Y:S04]  /*00f0*/  LDG.E R2, desc[UR4][R2.64] ;  /* 0x0000000402027981 */ /* 0x004f28000c1e1900 */
[----:B---3--:R-:W4:Y:S01]  /*0100*/  LDG.E R7, desc[UR4][R6.64] ;  /* 0x0000000406077981 */ /* 0x008f22000c1e1900 */
[----:B0-----:R-:W-:-:S04]  /*0110*/  IMAD.WIDE R8, R11, 0x4, R8 ;  /* 0x000000040b087825 */ /* 0x001fc800078e0208 */
[----:B----4-:R-:W-:-:S05]  /*0120*/  FFMA R11, R2, R5, R7 ;  /* 0x00000005020b7223 */ /* 0x010fca0000000007 */
[----:B------:R-:W-:Y:S01]  /*0130*/  STG.E desc[UR4][R8.64], R11 ;  /* 0x0000000b08007986 */ /* 0x000fe2000c101904 */
[----:B------:R-:W-:Y:S05]  /*0140*/  EXIT ;  /* 0x000000000000794d */ /* 0x000fea0003800000 */
.L_x_34:
        /* <DEDUP_REMOVED lines=11> */
.L_x_57:


//--------------------- .text._Z15initialize_dataPfS_ffffiP17curandStateXORWOW --------------------------
	.section	.text._Z15initialize_dataPfS_ffffiP17curandStateXORWOW,"ax",@progbits
	.align	128
        .global         _Z15initialize_dataPfS_ffffiP17curandStateXORWOW
        .type           _Z15initialize_dataPfS_ffffiP17curandStateXORWOW,@function
        .size           _Z15initialize_dataPfS_ffffiP17curandStateXORWOW,(.L_x_53 - _Z15initialize_dataPfS_ffffiP17curandStateXORWOW)
        .other          _Z15initialize_dataPfS_ffffiP17curandStateXORWOW,@"STO_CUDA_ENTRY STV_DEFAULT"
_Z15initialize_dataPfS_ffffiP17curandStateXORWOW:
.text._Z15initialize_dataPfS_ffffiP17curandStateXORWOW:
        /* <DEDUP_REMOVED lines=9> */
[----:B------:R-:W1:Y:S01]  /*0090*/  LDCU.64 UR4, c[0x0][0x358] ;  /* 0x00006b00ff0477ac */ /* 0x000e620008000a00 */
[----:B------:R-:W-:Y:S01]  /*00a0*/  IMAD.MOV.U32 R4, RZ, RZ, 0x3198c20f ;  /* 0x3198c20fff047424 */ /* 0x000fe200078e00ff */
[----:B------:R-:W-:Y:S01]  /*00b0*/  ISETP.NE.AND P0, PT, R0, RZ, PT ;  /* 0x000000ff0000720c */ /* 0x000fe20003f05270 */
[----:B------:R-:W-:Y:S01]  /*00c0*/  IMAD.MOV.U32 R5, RZ, RZ, 0x5efdb30c ;  /* 0x5efdb30cff057424 */ /* 0x000fe200078e00ff */
[----:B------:R-:W-:Y:S01]  /*00d0*/  BSSY.RECONVERGENT B0, `(.L_x_35) ;  /* 0x00000da000007945 */ /* 0x000fe20003800200 */
[----:B------:R-:W-:Y:S01]  /*00e0*/  IMAD.MOV.U32 R6, RZ, RZ, 0x423bb012 ;  /* 0x423bb012ff067424 */ /* 0x000fe200078e00ff */
[----:B------:R-:W-:Y:S01]  /*00f0*/  SHF.R.S32.HI R12, RZ, 0x1f, R0 ;  /* 0x0000001fff0c7819 */ /* 0x000fe20000011400 */
[----:B------:R-:W-:Y:S02]  /*0100*/  IMAD.MOV.U32 R7, RZ, RZ, -0x75bd8fc ;  /* 0xf8a42704ff077424 */ /* 0x000fe400078e00ff */
[----:B------:R-:W-:-:S02]  /*0110*/  IMAD.MOV.U32 R8, RZ, RZ, -0x23270784 ;  /* 0xdcd8f87cff087424 */ /* 0x000fc400078e00ff */
[----:B------:R-:W-:Y:S02]  /*0120*/  IMAD.MOV.U32 R9, RZ, RZ, 0x57fa2510 ;  /* 0x57fa2510ff097424 */ /* 0x000fe400078e00ff */
[----:B0-----:R-:W-:-:S05]  /*0130*/  IMAD.WIDE R2, R0, 0x30, R2 ;  /* 0x0000003000027825 */ /* 0x001fca00078e0202 */
[----:B-1----:R0:W-:Y:S04]  /*0140*/  STG.E.64 desc[UR4][R2.64], R4 ;  /* 0x0000000402007986 */ /* 0x0021e8000c101b04 */
[----:B------:R0:W-:Y:S04]  /*0150*/  STG.E.64 desc[UR4][R2.64+0x8], R6 ;  /* 0x0000080602007986 */ /* 0x0001e8000c101b04 */
[----:B------:R0:W-:Y:S01]  /*0160*/  STG.E.64 desc[UR4][R2.64+0x10], R8 ;  /* 0x0000100802007986 */ /* 0x0001e2000c101b04 */
[----:B------:R-:W-:Y:S05]  /*0170*/  @!P0 BRA `(.L_x_36) ;  /* 0x0000000c003c8947 */ /* 0x000fea0003800000 */
[----:B------:R-:W-:Y:S02]  /*0180*/  IMAD.MOV.U32 R13, RZ, RZ, RZ ;  /* 0x000000ffff0d7224 */ /* 0x000fe400078e00ff */
[----:B------:R-:W-:-:S07]  /*0190*/  IMAD.MOV.U32 R15, RZ, RZ, R0 ;  /* 0x000000ffff0f7224 */ /* 0x000fce00078e0000 */
.L_x_42:
[----:B------:R-:W-:Y:S01]  /*01a0*/  LOP3.LUT R14, R15, 0x3, RZ, 0xc0, !PT ;  /* 0x000000030f0e7812 */ /* 0x000fe200078ec0ff */
[----:B------:R-:W-:Y:S03]  /*01b0*/  BSSY.RECONVERGENT B1, `(.L_x_37) ;  /* 0x00000c5000017945 */ /* 0x000fe60003800200 */
[----:B------:R-:W-:-:S04]  /*01c0*/  ISETP.NE.U32.AND P0, PT, R14, RZ, PT ;  /* 0x000000ff0e00720c */ /* 0x000fc80003f05070 */
[----:B------:R-:W-:-:S13]  /*01d0*/  ISETP.NE.AND.EX P0, PT, RZ, RZ, PT, P0 ;  /* 0x000000ffff00720c */ /* 0x000fda0003f05300 */
[----:B-1----:R-:W-:Y:S05]  /*01e0*/  @!P0 BRA `(.L_x_38) ;  /* 0x0000000c00048947 */ /* 0x002fea0003800000 */
[----:B0-----:R-:W0:Y:S01]  /*01f0*/  LDC.64 R8, c[0x4][RZ] ;  /* 0x01000000ff087b82 */ /* 0x001e220000000a00 */
[----:B------:R-:W-:Y:S02]  /*0200*/  IMAD.MOV.U32 R17, RZ, RZ, RZ ;  /* 0x000000ffff117224 */ /* 0x000fe400078e00ff */
[----:B0-----:R-:W-:-:S07]  /*0210*/  IMAD.WIDE.U32 R8, R13, 0xc80, R8 ;  /* 0x00000c800d087825 */ /* 0x001fce00078e0008 */
.L_x_41:
[----:B-1----:R-:W-:Y:S01]  /*0220*/  IMAD.MOV.U32 R19, RZ, RZ, RZ ;  /* 0x000000ffff137224 */ /* 0x002fe200078e00ff */
[----:B------:R-:W-:Y:S01]  /*0230*/  CS2R R6, SRZ ;  /* 0x0000000000067805 */ /* 0x000fe2000001ff00 */
[----:B------:R-:W-:Y:S01]  /*0240*/  IMAD.MOV.U32 R21, RZ, RZ, RZ ;  /* 0x000000ffff157224 */ /* 0x000fe200078e00ff */
[----:B------:R-:W-:-:S07]  /*0250*/  CS2R R4, SRZ ;  /* 0x0000000000047805 */ /* 0x000fce000001ff00 */
.L_x_40:
[----:B------:R-:W-:-:S05]  /*0260*/  IMAD.WIDE.U32 R10, R21, 0x4, R2 ;  /* 0x00000004150a7825 */ /* 0x000fca00078e0002 */
[----:B------:R0:W5:Y:S01]  /*0270*/  LDG.E R16, desc[UR4][R10.64+0x4] ;  /* 0x000004040a107981 */ /* 0x000162000c1e1900 */
[----:B------:R-:W-:Y:S02]  /*0280*/  IMAD.SHL.U32 R18, R21, 0x20, RZ ;  /* 0x0000002015127824 */ /* 0x000fe400078e00ff */
[----:B------:R-:W-:-:S07]  /*0290*/  IMAD.MOV.U32 R23, RZ, RZ, RZ ;  /* 0x000000ffff177224 */ /* 0x000fce00078e00ff */
.L_x_39:
[----:B-----5:R-:W-:Y:S01]  /*02a0*/  SHF.R.U32.HI R22, RZ, R23, R16 ;  /* 0x00000017ff167219 */ /* 0x020fe20000011610 */
[----:B0-----:R-:W-:-:S03]  /*02b0*/  IMAD.IADD R10, R18, 0x1, R23 ;  /* 0x00000001120a7824 */ /* 0x001fc600078e0217 */
[----:B------:R-:W-:-:S04]  /*02c0*/  LOP3.LUT R11, R22, 0x1, RZ, 0xc0, !PT ;  /* 0x00000001160b7812 */ /* 0x000fc800078ec0ff */
[----:B------:R-:W-:Y:S01]  /*02d0*/  ISETP.NE.U32.AND P0, PT, R11, 0x1, PT ;  /* 0x000000010b00780c */ /* 0x000fe20003f05070 */
[----:B------:R-:W-:-:S03]  /*02e0*/  IMAD R11, R10, 0x5, RZ ;  /* 0x000000050a0b7824 */ /* 0x000fc600078e02ff */
[----:B------:R-:W-:Y:S01]  /*02f0*/  R2P PR, R22, 0x7e ;  /* 0x0000007e16007804 */ /* 0x000fe20000000000 */
[----:B------:R-:W-:-:S08]  /*0300*/  IMAD.WIDE.U32 R10, R11, 0x4, R8 ;  /* 0x000000040b0a7825 */ /* 0x000fd000078e0008 */
[----:B------:R-:W2:Y:S04]  /*0310*/  @!P0 LDG.E R20, desc[UR4][R10.64+0x10] ;  /* 0x000010040a148981 */ /* 0x000ea8000c1e1900 */
[----:B------:R-:W3:Y:S04]  /*0320*/  @P1 LDG.E R24, desc[UR4][R10.64+0x24] ;  /* 0x000024040a181981 */ /* 0x000ee8000c1e1900 */
[----:B------:R-:W4:Y:S04]  /*0330*/  @P2 LDG.E R26, desc[UR4][R10.64+0x38] ;  /* 0x000038040a1a2981 */ /* 0x000f28000c1e1900 */
[----:B------:R-:W4:Y:S04]  /*0340*/  @P3 LDG.E R28, desc[UR4][R10.64+0x4c] ;  /* 0x00004c040a1c3981 */ /* 0x000f28000c1e1900 */
[----:B------:R-:W4:Y:S04]  /*0350*/  @!P0 LDG.E R25, desc[UR4][R10.64+0x4] ;  /* 0x000004040a198981 */ /* 0x000f28000c1e1900 */
[----:B------:R-:W4:Y:S01]  /*0360*/  @P1 LDG.E R27, desc[UR4][R10.64+0x20] ;  /* 0x000020040a1b1981 */ /* 0x000f22000c1e1900 */
[----:B--2---:R-:W-:-:S03]  /*0370*/  @!P0 LOP3.LUT R7, R7, R20, RZ, 0x3c, !PT ;  /* 0x0000001407078212 */ /* 0x004fc600078e3cff */
[----:B------:R-:W2:Y:S01]  /*0380*/  @!P0 LDG.E R20, desc[UR4][R10.64] ;  /* 0x000000040a148981 */ /* 0x000ea2000c1e1900 */
[----:B---3--:R-:W-:-:S03]  /*0390*/  @P1 LOP3.LUT R7, R7, R24, RZ, 0x3c, !PT ;  /* 0x0000001807071212 */ /* 0x008fc600078e3cff */
[----:B------:R-:W3:Y:S01]  /*03a0*/  @P4 LDG.E R24, desc[UR4][R10.64+0x60] ;  /* 0x000060040a184981 */ /* 0x000ee2000c1e1900 */
[----:B----4-:R-:W-:-:S03]  /*03b0*/  @P2 LOP3.LUT R7, R7, R26, RZ, 0x3c, !PT ;  /* 0x0000001a07072212 */ /* 0x010fc600078e3cff */
[----:B------:R-:W4:Y:S01]  /*03c0*/  @P5 LDG.E R26, desc[UR4][R10.64+0x74] ;  /* 0x000074040a1a5981 */ /* 0x000f22000c1e1900 */
[----:B------:R-:W-:Y:S02]  /*03d0*/  @P3 LOP3.LUT R7, R7, R28, RZ, 0x3c, !PT ;  /* 0x0000001c07073212 */ /* 0x000fe400078e3cff */
[----:B------:R-:W-:Y:S02]  /*03e0*/  @!P0 LOP3.LUT R4, R4, R25, RZ, 0x3c, !PT ;  /* 0x0000001904048212 */ /* 0x000fe400078e3cff */
[----:B------:R-:W4:Y:S01]  /*03f0*/  @!P0 LDG.E R25, desc[UR4][R10.64+0xc] ;  /* 0x00000c040a198981 */ /* 0x000f22000c1e1900 */
[----:B--2---:R-:W-:-:S03]  /*0400*/  @!P0 LOP3.LUT R19, R19, R20, RZ, 0x3c, !PT ;  /* 0x0000001413138212 */ /* 0x004fc600078e3cff */
[----:B------:R-:W2:Y:S01]  /*0410*/  @!P0 LDG.E R20, desc[UR4][R10.64+0x8] ;  /* 0x000008040a148981 */ /* 0x000ea2000c1e1900 */
[----:B---3--:R-:W-:-:S03]  /*0420*/  @P4 LOP3.LUT R7, R7, R24, RZ, 0x3c, !PT ;  /* 0x0000001807074212 */ /* 0x008fc600078e3cff */
[----:B------:R-:W3:Y:S01]  /*0430*/  @P1 LDG.E R24, desc[UR4][R10.64+0x14] ;  /* 0x000014040a181981 */ /* 0x000ee2000c1e1900 */
[----:B----4-:R-:W-:-:S03]  /*0440*/  @!P0 LOP3.LUT R6, R6, R25, RZ, 0x3c, !PT ;  /* 0x0000001906068212 */ /* 0x010fc600078e3cff */
[----:B------:R-:W4:Y:S01]  /*0450*/  @P1 LDG.E R25, desc[UR4][R10.64+0x18] ;  /* 0x000018040a191981 */ /* 0x000f22000c1e1900 */
[----:B--2---:R-:W-:-:S03]  /*0460*/  @!P0 LOP3.LUT R5, R5, R20, RZ, 0x3c, !PT ;  /* 0x0000001405058212 */ /* 0x004fc600078e3cff */
[----:B------:R-:W2:Y:S01]  /*0470*/  @P1 LDG.E R20, desc[UR4][R10.64+0x1c] ;  /* 0x00001c040a141981 */ /* 0x000ea2000c1e1900 */
[----:B---3--:R-:W-:-:S03]  /*0480*/  @P1 LOP3.LUT R19, R19, R24, RZ, 0x3c, !PT ;  /* 0x0000001813131212 */ /* 0x008fc600078e3cff */
[----:B------:R-:W3:Y:S01]  /*0490*/  @P2 LDG.E R24, desc[UR4][R10.64+0x28] ;  /* 0x000028040a182981 */ /* 0x000ee2000c1e1900 */
[----:B------:R-:W-:-:S03]  /*04a0*/  @P1 LOP3.LUT R6, R6, R27, RZ, 0x3c, !PT ;  /* 0x0000001b06061212 */ /* 0x000fc600078e3cff */
[----:B------:R-:W3:Y:S01]  /*04b0*/  @P2 LDG.E R27, desc[UR4][R10.64+0x34] ;  /* 0x000034040a1b2981 */ /* 0x000ee2000c1e1900 */
[----:B----4-:R-:W-:-:S03]  /*04c0*/  @P1 LOP3.LUT R4, R4, R25, RZ, 0x3c, !PT ;  /* 0x0000001904041212 */ /* 0x010fc600078e3cff */
[----:B------:R-:W4:Y:S01]  /*04d0*/  @P2 LDG.E R25, desc[UR4][R10.64+0x2c] ;  /* 0x00002c040a192981 */ /* 0x000f22000c1e1900 */
[----:B--2---:R-:W-:-:S03]  /*04e0*/  @P1 LOP3.LUT R5, R5, R20, RZ, 0x3c, !PT ;  /* 0x0000001405051212 */ /* 0x004fc600078e3cff */
        /* <DEDUP_REMOVED lines=27> */
[----:B------:R-:W-:Y:S02]  /*06a0*/  LOP3.LUT P0, RZ, R22, 0x80, RZ, 0xc0, !PT ;  /* 0x0000008016ff7812 */ /* 0x000fe4000780c0ff */
[----:B------:R-:W-:Y:S02]  /*06b0*/  @P5 LOP3.LUT R6, R6, R27, RZ, 0x3c, !PT ;  /* 0x0000001b06065212 */ /* 0x000fe400078e3cff */
        /* <DEDUP_REMOVED lines=17> */
[----:B------:R-:W-:Y:S02]  /*07d0*/  @P6 LOP3.LUT R7, R7, R26, RZ, 0x3c, !PT ;  /* 0x0000001a07076212 */ /* 0x000fe400078e3cff */
[----:B------:R-:W-:Y:S02]  /*07e0*/  @P0 LOP3.LUT R6, R6, R27, RZ, 0x3c, !PT ;  /* 0x0000001b06060212 */ /* 0x000fe400078e3cff */
[----:B----4-:R-:W-:Y:S02]  /*07f0*/  @P0 LOP3.LUT R4, R4, R25, RZ, 0x3c, !PT ;  /* 0x0000001904040212 */ /* 0x010fe400078e3cff */
[----:B--2---:R-:W-:Y:S02]  /*0800*/  @P0 LOP3.LUT R5, R5, R20, RZ, 0x3c, !PT ;  /* 0x0000001405050212 */ /* 0x004fe400078e3cff */
[----:B---3--:R-:W-:Y:S02]  /*0810*/  @P0 LOP3.LUT R7, R7, R24, RZ, 0x3c, !PT ;  /* 0x0000001807070212 */ /* 0x008fe400078e3cff */
[----:B------:R-:W-:-:S13]  /*0820*/  R2P PR, R22.B1, 0x7f ;  /* 0x0000007f16007804 */ /* 0x000fda0000001000 */
[----:B------:R-:W2:Y:S04]  /*0830*/  @P0 LDG.E R20, desc[UR4][R10.64+0xa0] ;  /* 0x0000a0040a140981 */ /* 0x000ea8000c1e1900 */
[----:B------:R-:W3:Y:S04]  /*0840*/  @P1 LDG.E R26, desc[UR4][R10.64+0xb4] ;  /* 0x0000b4040a1a1981 */ /* 0x000ee8000c1e1900 */
[----:B------:R-:W4:Y:S04]  /*0850*/  @P0 LDG.E R25, desc[UR4][R10.64+0xa4] ;  /* 0x0000a4040a190981 */ /* 0x000f28000c1e1900 */
[----:B------:R-:W4:Y:S04]  /*0860*/  @P0 LDG.E R24, desc[UR4][R10.64+0xa8] ;  /* 0x0000a8040a180981 */ /* 0x000f28000c1e1900 */
[----:B------:R-:W4:Y:S01]  /*0870*/  @P0 LDG.E R27, desc[UR4][R10.64+0xac] ;  /* 0x0000ac040a1b0981 */ /* 0x000f22000c1e1900 */
[----:B--2---:R-:W-:-:S03]  /*0880*/  @P0 LOP3.LUT R19, R19, R20, RZ, 0x3c, !PT ;  /* 0x0000001413130212 */ /* 0x004fc600078e3cff */
[----:B------:R-:W2:Y:S01]  /*0890*/  @P1 LDG.E R20, desc[UR4][R10.64+0xbc] ;  /* 0x0000bc040a141981 */ /* 0x000ea2000c1e1900 */
[----:B---3--:R-:W-:-:S03]  /*08a0*/  @P1 LOP3.LUT R19, R19, R26, RZ, 0x3c, !PT ;  /* 0x0000001a13131212 */ /* 0x008fc600078e3cff */
[----:B------:R-:W3:Y:S01]  /*08b0*/  @P0 LDG.E R26, desc[UR4][R10.64+0xb0] ;  /* 0x0000b0040a1a0981 */ /* 0x000ee2000c1e1900 */
[----:B----4-:R-:W-:-:S03]  /*08c0*/  @P0 LOP3.LUT R4, R4, R25, RZ, 0x3c, !PT ;  /* 0x0000001904040212 */ /* 0x010fc600078e3cff */
[----:B------:R-:W4:Y:S01]  /*08d0*/  @P1 LDG.E R25, desc[UR4][R10.64+0xb8] ;  /* 0x0000b8040a191981 */ /* 0x000f22000c1e1900 */
[----:B------:R-:W-:-:S03]  /*08e0*/  @P0 LOP3.LUT R5, R5, R24, RZ, 0x3c, !PT ;  /* 0x0000001805050212 */ /* 0x000fc600078e3cff */
[----:B------:R-:W2:Y:S01]  /*08f0*/  @P2 LDG.E R24, desc[UR4][R10.64+0xc8] ;  /* 0x0000c8040a182981 */ /* 0x000ea2000c1e1900 */
[----:B------:R-:W-:-:S03]  /*0900*/  @P0 LOP3.LUT R6, R6, R27, RZ, 0x3c, !PT ;  /* 0x0000001b06060212 */ /* 0x000fc600078e3cff */
[----:B------:R-:W2:Y:S01]  /*0910*/  @P2 LDG.E R27, desc[UR4][R10.64+0xcc] ;  /* 0x0000cc040a1b2981 */ /* 0x000ea2000c1e1900 */
[----:B---3--:R-:W-:Y:S02]  /*0920*/  @P0 LOP3.LUT R7, R7, R26, RZ, 0x3c, !PT ;  /* 0x0000001a07070212 */ /* 0x008fe400078e3cff */
[----:B------:R-:W-:Y:S02]  /*0930*/  LOP3.LUT P0, RZ, R22, 0x8000, RZ, 0xc0, !PT ;  /* 0x0000800016ff7812 */ /* 0x000fe4000780c0ff */
[----:B----4-:R-:W-:Y:S01]  /*0940*/  @P1 LOP3.LUT R4, R4, R25, RZ, 0x3c, !PT ;  /* 0x0000001904041212 */ /* 0x010fe200078e3cff */
[----:B------:R-:W3:Y:S01]  /*0950*/  @P1 LDG.E R22, desc[UR4][R10.64+0xc4] ;  /* 0x0000c4040a161981 */ /* 0x000ee2000c1e1900 */
[----:B--2---:R-:W-:-:S03]  /*0960*/  @P1 LOP3.LUT R5, R5, R20, RZ, 0x3c, !PT ;  /* 0x0000001405051212 */ /* 0x004fc600078e3cff */
[----:B------:R-:W2:Y:S01]  /*0970*/  @P1 LDG.E R25, desc[UR4][R10.64+0xc0] ;  /* 0x0000c0040a191981 */ /* 0x000ea2000c1e1900 */
[----:B------:R-:W-:-:S03]  /*0980*/  @P2 LOP3.LUT R19, R19, R24, RZ, 0x3c, !PT ;  /* 0x0000001813132212 */ /* 0x000fc600078e3cff */
[----:B------:R-:W4:Y:S04]  /*0990*/  @P3 LDG.E R24, desc[UR4][R10.64+0xdc] ;  /* 0x0000dc040a183981 */ /* 0x000f28000c1e1900 */
[----:B------:R-:W4:Y:S01]  /*09a0*/  @P2 LDG.E R20, desc[UR4][R10.64+0xd0] ;  /* 0x0000d0040a142981 */ /* 0x000f22000c1e1900 */
[----:B------:R-:W-:-:S03]  /*09b0*/  @P2 LOP3.LUT R4, R4, R27, RZ, 0x3c, !PT ;  /* 0x0000001b04042212 */ /* 0x000fc600078e3cff */
[----:B------:R-:W4:Y:S04]  /*09c0*/  @P3 LDG.E R27, desc[UR4][R10.64+0xe0] ;  /* 0x0000e0040a1b3981 */ /* 0x000f28000c1e1900 */
[----:B------:R-:W4:Y:S01]  /*09d0*/  @P0 LDG.E R29, desc[UR4][R10.64+0x138] ;  /* 0x000138040a1d0981 */ /* 0x000f22000c1e1900 */
[----:B---3--:R-:W-:-:S03]  /*09e0*/  @P1 LOP3.LUT R7, R7, R22, RZ, 0x3c, !PT ;  /* 0x0000001607071212 */ /* 0x008fc600078e3cff */
[----:B------:R-:W3:Y:S01]  /*09f0*/  @P2 LDG.E R22, desc[UR4][R10.64+0xd8] ;  /* 0x0000d8040a162981 */ /* 0x000ee2000c1e1900 */
[----:B--2---:R-:W-:-:S03]  /*0a00*/  @P1 LOP3.LUT R6, R6, R25, RZ, 0x3c, !PT ;  /* 0x0000001906061212 */ /* 0x004fc600078e3cff */
[----:B------:R-:W2:Y:S01]  /*0a10*/  @P2 LDG.E R25, desc[UR4][R10.64+0xd4] ;  /* 0x0000d4040a192981 */ /* 0x000ea2000c1e1900 */
[----:B----4-:R-:W-:-:S03]  /*0a20*/  @P3 LOP3.LUT R19, R19, R24, RZ, 0x3c, !PT ;  /* 0x0000001813133212 */ /* 0x010fc600078e3cff */
[----:B------:R-:W4:Y:S01]  /*0a30*/  @P4 LDG.E R24, desc[UR4][R10.64+0xf0] ;  /* 0x0000f0040a184981 */ /* 0x000f22000c1e1900 */
[----:B------:R-:W-:-:S03]  /*0a40*/  @P2 LOP3.LUT R5, R5, R20, RZ, 0x3c, !PT ;  /* 0x0000001405052212 */ /* 0x000fc600078e3cff */
[----:B------:R-:W4:Y:S01]  /*0a50*/  @P3 LDG.E R20, desc[UR4][R10.64+0xe4] ;  /* 0x0000e4040a143981 */ /* 0x000f22000c1e1900 */
[----:B------:R-:W-:-:S03]  /*0a60*/  @P3 LOP3.LUT R4, R4, R27, RZ, 0x3c, !PT ;  /* 0x0000001b04043212 */ /* 0x000fc600078e3cff */
        /* <DEDUP_REMOVED lines=39> */
[----:B------:R-:W-:-:S05]  /*0ce0*/  VIADD R23, R23, 0x10 ;  /* 0x0000001017177836 */ /* 0x000fca0000000000 */
[----:B------:R-:W-:Y:S02]  /*0cf0*/  ISETP.NE.AND P1, PT, R23, 0x20, PT ;  /* 0x000000201700780c */ /* 0x000fe40003f25270 */
[----:B------:R-:W-:Y:S02]  /*0d00*/  @P0 LOP3.LUT R4, R4, R27, RZ, 0x3c, !PT ;  /* 0x0000001b04040212 */ /* 0x000fe400078e3cff */
[----:B---3--:R-:W-:Y:S02]  /*0d10*/  @P6 LOP3.LUT R7, R7, R22, RZ, 0x3c, !PT ;  /* 0x0000001607076212 */ /* 0x008fe400078e3cff */
[----:B--2---:R-:W-:Y:S02]  /*0d20*/  @P6 LOP3.LUT R6, R6, R25, RZ, 0x3c, !PT ;  /* 0x0000001906066212 */ /* 0x004fe400078e3cff */
[----:B----4-:R-:W-:Y:S02]  /*0d30*/  @P0 LOP3.LUT R7, R7, R24, RZ, 0x3c, !PT ;  /* 0x0000001807070212 */ /* 0x010fe400078e3cff */
[----:B------:R-:W-:-:S02]  /*0d40*/  @P0 LOP3.LUT R6, R6, R29, RZ, 0x3c, !PT ;  /* 0x0000001d06060212 */ /* 0x000fc400078e3cff */
[----:B------:R-:W-:Y:S01]  /*0d50*/  @P0 LOP3.LUT R5, R5, R20, RZ, 0x3c, !PT ;  /* 0x0000001405050212 */ /* 0x000fe200078e3cff */
[----:B------:R-:W-:Y:S06]  /*0d60*/  @P1 BRA `(.L_x_39) ;  /* 0xfffffff4004c1947 */ /* 0x000fec000383ffff */
[----:B------:R-:W-:-:S05]  /*0d70*/  VIADD R21, R21, 0x1 ;  /* 0x0000000115157836 */ /* 0x000fca0000000000 */
[----:B------:R-:W-:-:S13]  /*0d80*/  ISETP.NE.AND P0, PT, R21, 0x5, PT ;  /* 0x000000051500780c */ /* 0x000fda0003f05270 */
[----:B------:R-:W-:Y:S05]  /*0d90*/  @P0 BRA `(.L_x_40) ;  /* 0xfffffff400300947 */ /* 0x000fea000383ffff */
[----:B------:R1:W-:Y:S01]  /*0da0*/  STG.E.64 desc[UR4][R2.64+0x8], R4 ;  /* 0x0000080402007986 */ /* 0x0003e2000c101b04 */
[----:B------:R-:W-:-:S03]  /*0db0*/  VIADD R17, R17, 0x1 ;  /* 0x0000000111117836 */ /* 0x000fc60000000000 */
[----:B------:R1:W-:Y:S02]  /*0dc0*/  STG.E.64 desc[UR4][R2.64+0x10], R6 ;  /* 0x0000100602007986 */ /* 0x0003e4000c101b04 */
[----:B------:R-:W-:Y:S02]  /*0dd0*/  ISETP.GE.U32.AND P0, PT, R17, R14, PT ;  /* 0x0000000e1100720c */ /* 0x000fe40003f06070 */
[----:B------:R1:W-:Y:S11]  /*0de0*/  STG.E desc[UR4][R2.64+0x4], R19 ;  /* 0x0000041302007986 */ /* 0x0003f6000c101904 */
[----:B------:R-:W-:Y:S05]  /*0df0*/  @!P0 BRA `(.L_x_41) ;  /* 0xfffffff400088947 */ /* 0x000fea000383ffff */
.L_x_38:
[----:B------:R-:W-:Y:S05]  /*0e00*/  BSYNC.RECONVERGENT B1 ;  /* 0x0000000000017941 */ /* 0x000fea0003800200 */
.L_x_37:
[----:B------:R-:W-:Y:S01]  /*0e10*/  ISETP.GT.U32.AND P0, PT, R15, 0x3, PT ;  /* 0x000000030f00780c */ /* 0x000fe20003f04070 */
[----:B------:R-:W-:Y:S01]  /*0e20*/  VIADD R13, R13, 0x1 ;  /* 0x000000010d0d7836 */ /* 0x000fe20000000000 */
[--C-:B------:R-:W-:Y:S02]  /*0e30*/  SHF.R.U64 R15, R15, 0x2, R12.reuse ;  /* 0x000000020f0f7819 */ /* 0x100fe4000000120c */
[----:B------:R-:W-:Y:S02]  /*0e40*/  ISETP.GT.U32.AND.EX P0, PT, R12, RZ, PT, P0 ;  /* 0x000000ff0c00720c */ /* 0x000fe40003f04100 */
[----:B------:R-:W-:-:S11]  /*0e50*/  SHF.R.U32.HI R12, RZ, 0x2, R12 ;  /* 0x00000002ff0c7819 */ /* 0x000fd6000001160c */
[----:B------:R-:W-:Y:S05]  /*0e60*/  @P0 BRA `(.L_x_42) ;  /* 0xfffffff000cc0947 */ /* 0x000fea000383ffff */
.L_x_36:
[----:B------:R-:W-:Y:S05]  /*0e70*/  BSYNC.RECONVERGENT B0 ;  /* 0x0000000000007941 */ /* 0x000fea0003800200 */
.L_x_35:
[----:B------:R-:W2:Y:S01]  /*0e80*/  LDC.64 R10, c[0x0][0x398] ;  /* 0x0000e600ff0a7b82 */ /* 0x000ea20000000a00 */
[----:B------:R-:W3:Y:S01]  /*0e90*/  LDCU.64 UR6, c[0x0][0x380] ;  /* 0x00007000ff0677ac */ /* 0x000ee20008000a00 */
[C---:B01----:R-:W-:Y:S01]  /*0ea0*/  IMAD.SHL.U32 R5, R0.reuse, 0x4, RZ ;  /* 0x0000000400057824 */ /* 0x043fe200078e00ff */
[----:B------:R-:W-:Y:S01]  /*0eb0*/  SHF.R.S32.HI R7, RZ, 0x1f, R0 ;  /* 0x0000001fff077819 */ /* 0x000fe20000011400 */
[----:B------:R0:W-:Y:S01]  /*0ec0*/  STG.E.64 desc[UR4][R2.64+0x18], RZ ;  /* 0x000018ff02007986 */ /* 0x0001e2000c101b04 */
[----:B------:R-:W-:Y:S02]  /*0ed0*/  I2FP.F32.S32 R9, R0 ;  /* 0x0000000000097245 */ /* 0x000fe40000201400 */
[----:B------:R-:W-:Y:S01]  /*0ee0*/  SHF.L.U64.HI R4, R0, 0x2, R7 ;  /* 0x0000000200047819 */ /* 0x000fe20000010207 */
[----:B------:R0:W-:Y:S01]  /*0ef0*/  STG.E desc[UR4][R2.64+0x20], RZ ;  /* 0x000020ff02007986 */ /* 0x0001e2000c101904 */
[----:B------:R-:W1:Y:S03]  /*0f00*/  LDC.64 R12, c[0x0][0x390] ;  /* 0x0000e400ff0c7b82 */ /* 0x000e660000000a00 */
[----:B------:R0:W-:Y:S01]  /*0f10*/  STG.E.64 desc[UR4][R2.64+0x28], RZ ;  /* 0x000028ff02007986 */ /* 0x0001e2000c101b04 */
[----:B---3--:R-:W-:-:S04]  /*0f20*/  IADD3 R6, P0, PT, R5, UR6, RZ ;  /* 0x0000000605067c10 */ /* 0x008fc8000ff1e0ff */
[----:B------:R-:W-:Y:S01]  /*0f30*/  IADD3.X R7, PT, PT, R4, UR7, RZ, P0, !PT ;  /* 0x0000000704077c10 */ /* 0x000fe200087fe4ff */
[----:B--2---:R-:W-:-:S05]  /*0f40*/  FFMA R0, R9, R11, R10 ;  /* 0x0000000b09007223 */ /* 0x004fca000000000a */
[----:B------:R0:W-:Y:S04]  /*0f50*/  STG.E desc[UR4][R6.64], R0 ;  /* 0x0000000006007986 */ /* 0x0001e8000c101904 */
[----:B------:R-:W2:Y:S01]  /*0f60*/  LDG.E R8, desc[UR4][R2.64+0x18] ;  /* 0x0000180402087981 */ /* 0x000ea2000c1e1900 */
[----:B------:R-:W-:Y:S01]  /*0f70*/  BSSY.RECONVERGENT B0, `(.L_x_43) ;  /* 0x0000053000007945 */ /* 0x000fe20003800200 */
[----:B-1----:R-:W-:Y:S01]  /*0f80*/  FFMA R12, R0, R12, R13 ;  /* 0x0000000c000c7223 */ /* 0x002fe2000000000d */
[----:B--2---:R-:W-:-:S13]  /*0f90*/  ISETP.NE.AND P0, PT, R8, 0x1, PT ;  /* 0x000000010800780c */ /* 0x004fda0003f05270 */
[----:B0-----:R-:W-:Y:S05]  /*0fa0*/  @!P0 BRA `(.L_x_44) ;  /* 0x0000000400348947 */ /* 0x001fea0003800000 */
[----:B------:R-:W2:Y:S04]  /*0fb0*/  LDG.E.64 R10, desc[UR4][R2.64] ;  /* 0x00000004020a7981 */ /* 0x000ea8000c1e1b00 */
[----:B------:R-:W3:Y:S04]  /*0fc0*/  LDG.E.64 R6, desc[UR4][R2.64+0x10] ;  /* 0x0000100402067981 */ /* 0x000ee8000c1e1b00 */
[----:B------:R-:W4:Y:S01]  /*0fd0*/  LDG.E.64 R8, desc[UR4][R2.64+0x8] ;  /* 0x0000080402087981 */ /* 0x000f22000c1e1b00 */
[----:B------:R-:W-:Y:S01]  /*0fe0*/  IMAD.MOV.U32 R16, RZ, RZ, 0x3e055027 ;  /* 0x3e055027ff107424 */ /* 0x000fe200078e00ff */
[----:B------:R-:W-:Y:S01]  /*0ff0*/  BSSY.RECONVERGENT B1, `(.L_x_45) ;  /* 0x000003f000017945 */ /* 0x000fe20003800200 */
[----:B--2---:R-:W-:-:S04]  /*1000*/  SHF.R.U32.HI R0, RZ, 0x2, R11 ;  /* 0x00000002ff007819 */ /* 0x004fc8000001160b */
[----:B------:R-:W-:Y:S01]  /*1010*/  LOP3.LUT R0, R0, R11, RZ, 0x3c, !PT ;  /* 0x0000000b00007212 */ /* 0x000fe200078e3cff */
[----:B---3--:R-:W-:Y:S01]  /*1020*/  IMAD.SHL.U32 R11, R7, 0x10, RZ ;  /* 0x00000010070b7824 */ /* 0x008fe200078e00ff */
[----:B------:R0:W-:Y:S03]  /*1030*/  STG.E.64 desc[UR4][R2.64+0x8], R6 ;  /* 0x0000080602007986 */ /* 0x0001e6000c101b04 */
[----:B------:R-:W-:-:S05]  /*1040*/  IMAD.SHL.U32 R13, R0, 0x2, RZ ;  /* 0x00000002000d7824 */ /* 0x000fca00078e00ff */
[----:B------:R-:W-:Y:S01]  /*1050*/  LOP3.LUT R14, R0, R13, R11, 0x96, !PT ;  /* 0x0000000d000e7212 */ /* 0x000fe200078e960b */
[----:B------:R-:W-:-:S03]  /*1060*/  IMAD.MOV.U32 R11, RZ, RZ, 0x2f800000 ;  /* 0x2f800000ff0b7424 */ /* 0x000fc600078e00ff */
[----:B------:R-:W-:-:S04]  /*1070*/  LOP3.LUT R14, R14, R7, RZ, 0x3c, !PT ;  /* 0x000000070e0e7212 */ /* 0x000fc800078e3cff */
[----:B------:R-:W-:-:S04]  /*1080*/  IADD3 R0, PT, PT, R10, 0x587c5, R14 ;  /* 0x000587c50a007810 */ /* 0x000fc80007ffe00e */
[----:B------:R-:W-:-:S05]  /*1090*/  I2FP.F32.U32 R0, R0 ;  /* 0x0000000000007245 */ /* 0x000fca0000201000 */
[----:B------:R-:W-:-:S05]  /*10a0*/  FFMA R0, R0, R11, 1.1641532182693481445e-10 ;  /* 0x2f00000000007423 */ /* 0x000fca000000000b */
[----:B------:R-:W-:-:S04]  /*10b0*/  FSETP.GEU.AND P0, PT, R0, 1.175494350822287508e-38, PT ;  /* 0x008000000000780b */ /* 0x000fc80003f0e000 */
[----:B------:R-:W-:-:S09]  /*10c0*/  FSEL R13, RZ, -23, P0 ;  /* 0xc1b80000ff0d7808 */ /* 0x000fd20000000000 */
[----:B------:R-:W-:-:S04]  /*10d0*/  @!P0 FMUL R0, R0, 8388608 ;  /* 0x4b00000000008820 */ /* 0x000fc80000400000 */
[C---:B------:R-:W-:Y:S01]  /*10e0*/  VIADD R11, R0.reuse, 0xc0d55555 ;  /* 0xc0d55555000b7836 */ /* 0x040fe20000000000 */
[----:B------:R-:W-:-:S04]  /*10f0*/  ISETP.GT.U32.AND P0, PT, R0, 0x7f7fffff, PT ;  /* 0x7f7fffff0000780c */ /* 0x000fc80003f04070 */
[----:B------:R-:W-:-:S05]  /*1100*/  LOP3.LUT R15, R11, 0xff800000, RZ, 0xc0, !PT ;  /* 0xff8000000b0f7812 */ /* 0x000fca00078ec0ff */
[----:B------:R-:W-:-:S04]  /*1110*/  IMAD.IADD R11, R0, 0x1, -R15 ;  /* 0x00000001000b7824 */ /* 0x000fc800078e0a0f */
[----:B------:R-:W-:Y:S01]  /*1120*/  FADD R17, R11, -1 ;  /* 0xbf8000000b117421 */ /* 0x000fe20000000000 */
[----:B----4-:R-:W-:-:S03]  /*1130*/  SHF.R.U32.HI R11, RZ, 0x2, R8 ;  /* 0x00000002ff0b7819 */ /* 0x010fc60000011608 */
[----:B------:R-:W-:Y:S01]  /*1140*/  FFMA R16, R17, -R16, 0.14084610342979431152 ;  /* 0x3e1039f611107423 */ /* 0x000fe20000000810 */
[----:B------:R-:W-:Y:S01]  /*1150*/  LOP3.LUT R11, R11, R8, RZ, 0x3c, !PT ;  /* 0x000000080b0b7212 */ /* 0x000fe200078e3cff */
[----:B------:R-:W-:Y:S02]  /*1160*/  IMAD.SHL.U32 R8, R14, 0x10, RZ ;  /* 0x000000100e087824 */ /* 0x000fe400078e00ff */
[----:B------:R-:W-:-:S04]  /*1170*/  FFMA R16, R17, R16, -0.12148627638816833496 ;  /* 0xbdf8cdcc11107423 */ /* 0x000fc80000000010 */
[----:B------:R-:W-:-:S04]  /*1180*/  FFMA R16, R17, R16, 0.13980610668659210205 ;  /* 0x3e0f295511107423 */ /* 0x000fc80000000010 */
[----:B------:R-:W-:-:S04]  /*1190*/  FFMA R16, R17, R16, -0.16684235632419586182 ;  /* 0xbe2ad8b911107423 */ /* 0x000fc80000000010 */
[----:B------:R-:W-:-:S04]  /*11a0*/  FFMA R16, R17, R16, 0.20012299716472625732 ;  /* 0x3e4ced0b11107423 */ /* 0x000fc80000000010 */
[----:B------:R-:W-:-:S04]  /*11b0*/  FFMA R16, R17, R16, -0.24999669194221496582 ;  /* 0xbe7fff2211107423 */ /* 0x000fc80000000010 */
[----:B------:R-:W-:-:S04]  /*11c0*/  FFMA R16, R17, R16, 0.33333182334899902344 ;  /* 0x3eaaaa7811107423 */ /* 0x000fc80000000010 */
[C---:B------:R-:W-:Y:S01]  /*11d0*/  FFMA R18, R17.reuse, R16, -0.5 ;  /* 0xbf00000011127423 */ /* 0x040fe20000000010 */
[----:B------:R-:W-:Y:S01]  /*11e0*/  I2FP.F32.S32 R16, R15 ;  /* 0x0000000f00107245 */ /* 0x000fe20000201400 */
[----:B------:R-:W-:Y:S02]  /*11f0*/  IMAD.MOV.U32 R15, RZ, RZ, 0x7f800000 ;  /* 0x7f800000ff0f7424 */ /* 0x000fe400078e00ff */
[----:B------:R-:W-:Y:S02]  /*1200*/  FMUL R18, R17, R18 ;  /* 0x0000001211127220 */ /* 0x000fe40000400000 */
[----:B------:R-:W-:Y:S01]  /*1210*/  FFMA R16, R16, 1.1920928955078125e-07, R13 ;  /* 0x3400000010107823 */ /* 0x000fe2000000000d */
[----:B------:R-:W-:Y:S02]  /*1220*/  IMAD.SHL.U32 R13, R11, 0x2, RZ ;  /* 0x000000020b0d7824 */ /* 0x000fe400078e00ff */
[----:B------:R-:W-:-:S04]  /*1230*/  FFMA R17, R17, R18, R17 ;  /* 0x0000001211117223 */ /* 0x000fc80000000011 */
[----:B------:R-:W-:Y:S01]  /*1240*/  FFMA R16, R16, 0.69314718246459960938, R17 ;  /* 0x3f31721810107823 */ /* 0x000fe20000000011 */
[----:B------:R-:W-:Y:S01]  /*1250*/  @P0 FFMA R16, R0, R15, +INF ;  /* 0x7f80000000100423 */ /* 0x000fe2000000000f */
[----:B------:R-:W-:Y:S01]  /*1260*/  LOP3.LUT R13, R11, R13, R8, 0x96, !PT ;  /* 0x0000000d0b0d7212 */ /* 0x000fe200078e9608 */
[----:B------:R-:W-:Y:S01]  /*1270*/  VIADD R8, R10, 0xb0f8a ;  /* 0x000b0f8a0a087836 */ /* 0x000fe20000000000 */
[----:B------:R-:W-:Y:S01]  /*1280*/  FSETP.NEU.AND P0, PT, R0, RZ, PT ;  /* 0x000000ff0000720b */ /* 0x000fe20003f0d000 */
[----:B------:R-:W-:Y:S01]  /*1290*/  FMUL R16, R16, -2 ;  /* 0xc000000010107820 */ /* 0x000fe20000400000 */
[----:B------:R-:W-:Y:S01]  /*12a0*/  LOP3.LUT R15, R13, R14, RZ, 0x3c, !PT ;  /* 0x0000000e0d0f7212 */ /* 0x000fe200078e3cff */
[----:B------:R-:W-:Y:S01]  /*12b0*/  IMAD.MOV.U32 R13, RZ, RZ, 0x30c90fdb ;  /* 0x30c90fdbff0d7424 */ /* 0x000fe200078e00ff */
[----:B------:R0:W-:Y:S02]  /*12c0*/  STG.E.64 desc[UR4][R2.64], R8 ;  /* 0x0000000802007986 */ /* 0x0001e4000c101b04 */
[----:B------:R-:W-:Y:S01]  /*12d0*/  FSEL R16, R16, +INF , P0 ;  /* 0x7f80000010107808 */ /* 0x000fe20000000000 */
[----:B------:R-:W-:Y:S01]  /*12e0*/  IMAD.IADD R0, R15, 0x1, R8 ;  /* 0x000000010f007824 */ /* 0x000fe200078e0208 */
[----:B------:R0:W-:Y:S02]  /*12f0*/  STG.E.64 desc[UR4][R2.64+0x10], R14 ;  /* 0x0000100e02007986 */ /* 0x0001e4000c101b04 */
[----:B------:R0:W1:Y:S01]  /*1300*/  MUFU.RSQ R11, R16 ;  /* 0x00000010000b7308 */ /* 0x0000620000001400 */
[----:B------:R-:W-:Y:S01]  /*1310*/  VIADD R10, R16, 0xf3000000 ;  /* 0xf3000000100a7836 */ /* 0x000fe20000000000 */
[----:B------:R-:W-:-:S04]  /*1320*/  I2FP.F32.U32 R0, R0 ;  /* 0x0000000000007245 */ /* 0x000fc80000201000 */
[----:B------:R-:W-:Y:S01]  /*1330*/  ISETP.GT.U32.AND P0, PT, R10, 0x727fffff, PT ;  /* 0x727fffff0a00780c */ /* 0x000fe20003f04070 */
[----:B------:R-:W-:-:S12]  /*1340*/  FFMA R10, R0, R13, 7.314590599882819788e-10 ;  /* 0x30490fdb000a7423 */ /* 0x000fd8000000000d */
[----:B01----:R-:W-:Y:S05]  /*1350*/  @!P0 BRA `(.L_x_46) ;  /* 0x0000000000108947 */ /* 0x003fea0003800000 */
[----:B------:R-:W-:-:S07]  /*1360*/  MOV R11, 0x1380 ;  /* 0x00001380000b7802 */ /* 0x000fce0000000f00 */
[----:B------:R-:W-:Y:S05]  /*1370*/  CALL.REL.NOINC `($__internal_2_$__cuda_sm20_sqrt_rn_f32_slowpath) ;  /* 0x0000000000647944 */ /* 0x000fea0003c00000 */
[----:B------:R-:W-:Y:S01]  /*1380*/  IMAD.MOV.U32 R0, RZ, RZ, R16 ;  /* 0x000000ffff007224 */ /* 0x000fe200078e0010 */
[----:B------:R-:W-:Y:S06]  /*1390*/  BRA `(.L_x_47) ;  /* 0x0000000000107947 */ /* 0x000fec0003800000 */
.L_x_46:
[----:B------:R-:W-:Y:S01]  /*13a0*/  FMUL.FTZ R7, R16, R11 ;  /* 0x0000000b10077220 */ /* 0x000fe20000410000 */
[----:B------:R-:W-:-:S03]  /*13b0*/  FMUL.FTZ R11, R11, 0.5 ;  /* 0x3f0000000b0b7820 */ /* 0x000fc60000410000 */
[----:B------:R-:W-:-:S04]  /*13c0*/  FFMA R0, -R7, R7, R16 ;  /* 0x0000000707007223 */ /* 0x000fc80000000110 */
[----:B------:R-:W-:-:S07]  /*13d0*/  FFMA R0, R0, R11, R7 ;  /* 0x0000000b00007223 */ /* 0x000fce0000000007 */
.L_x_47:
[----:B------:R-:W-:Y:S05]  /*13e0*/  BSYNC.RECONVERGENT B1 ;  /* 0x0000000000017941 */ /* 0x000fea0003800200 */
.L_x_45:
[----:B------:R-:W-:Y:S01]  /*13f0*/  FMUL.RZ R10, R10, 0.15915493667125701904 ;  /* 0x3e22f9830a0a7820 */ /* 0x000fe2000040c000 */
[----:B------:R-:W-:-:S03]  /*1400*/  IMAD.MOV.U32 R11, RZ, RZ, 0x1 ;  /* 0x00000001ff0b7424 */ /* 0x000fc600078e00ff */
[----:B------:R-:W0:Y:S02]  /*1410*/  MUFU.COS R7, R10 ;  /* 0x0000000a00077308 */ /* 0x000e240000000000 */
[----:B------:R1:W-:Y:S01]  /*1420*/  STG.E desc[UR4][R2.64+0x18], R11 ;  /* 0x0000180b02007986 */ /* 0x0003e2000c101904 */
[----:B0-----:R-:W-:-:S05]  /*1430*/  FMUL R9, R7, R0 ;  /* 0x0000000007097220 */ /* 0x001fca0000400000 */
[----:B------:R-:W0:Y:S01]  /*1440*/  MUFU.SIN R7, R10 ;  /* 0x0000000a00077308 */ /* 0x000e220000000400 */
[----:B------:R1:W-:Y:S01]  /*1450*/  STG.E desc[UR4][R2.64+0x20], R9 ;  /* 0x0000200902007986 */ /* 0x0003e2000c101904 */
[----:B0-----:R-:W-:Y:S01]  /*1460*/  FMUL R7, R7, R0 ;  /* 0x0000000007077220 */ /* 0x001fe20000400000 */
[----:B-1----:R-:W-:Y:S06]  /*1470*/  BRA `(.L_x_48) ;  /* 0x0000000000087947 */ /* 0x002fec0003800000 */
.L_x_44:
[----:B------:R0:W5:Y:S04]  /*1480*/  LDG.E R7, desc[UR4][R2.64+0x20] ;  /* 0x0000200402077981 */ /* 0x000168000c1e1900 */
[----:B------:R0:W-:Y:S02]  /*1490*/  STG.E desc[UR4][R2.64+0x18], RZ ;  /* 0x000018ff02007986 */ /* 0x0001e4000c101904 */
.L_x_48:
[----:B------:R-:W-:Y:S05]  /*14a0*/  BSYNC.RECONVERGENT B0 ;  /* 0x0000000000007941 */ /* 0x000fea0003800200 */
.L_x_43:
[----:B------:R-:W0:Y:S01]  /*14b0*/  LDCU.64 UR6, c[0x0][0x388] ;  /* 0x00007100ff0677ac */ /* 0x000e220008000a00 */
[----:B-----5:R-:W-:Y:S01]  /*14c0*/  FFMA R7, R7, 0.10000000149011611938, R12 ;  /* 0x3dcccccd07077823 */ /* 0x020fe2000000000c */
[----:B0-----:R-:W-:-:S04]  /*14d0*/  IADD3 R2, P0, PT, R5, UR6, RZ ;  /* 0x0000000605027c10 */ /* 0x001fc8000ff1e0ff */
[----:B------:R-:W-:-:S05]  /*14e0*/  IADD3.X R3, PT, PT, R4, UR7, RZ, P0, !PT ;  /* 0x0000000704037c10 */ /* 0x000fca00087fe4ff */
[----:B------:R-:W-:Y:S01]  /*14f0*/  STG.E desc[UR4][R2.64], R7 ;  /* 0x0000000702007986 */ /* 0x000fe2000c101904 */
[----:B------:R-:W-:Y:S05]  /*1500*/  EXIT ;  /* 0x000000000000794d */ /* 0x000fea0003800000 */
        .weak           $__internal_2_$__cuda_sm20_sqrt_rn_f32_slowpath
        .type           $__internal_2_$__cuda_sm20_sqrt_rn_f32_slowpath,@function
        .size           $__internal_2_$__cuda_sm20_sqrt_rn_f32_slowpath,(.L_x_53 - $__internal_2_$__cuda_sm20_sqrt_rn_f32_slowpath)
$__internal_2_$__cuda_sm20_sqrt_rn_f32_slowpath:
[----:B------:R-:W-:-:S13]  /*1510*/  LOP3.LUT P0, RZ, R16, 0x7fffffff, RZ, 0xc0, !PT ;  /* 0x7fffffff10ff7812 */ /* 0x000fda000780c0ff */
[----:B------:R-:W-:Y:S05]  /*1520*/  @!P0 BRA `(.L_x_49) ;  /* 0x0000000000448947 */ /* 0x000fea0003800000 */
[----:B------:R-:W-:Y:S01]  /*1530*/  FSETP.GEU.FTZ.AND P0, PT, R16, RZ, PT ;  /* 0x000000ff1000720b */ /* 0x000fe20003f1e000 */
[----:B------:R-:W-:-:S12]  /*1540*/  IMAD.MOV.U32 R0, RZ, RZ, R16 ;  /* 0x000000ffff007224 */ /* 0x000fd800078e0010 */
[----:B------:R-:W-:Y:S01]  /*1550*/  @!P0 IMAD.MOV.U32 R16, RZ, RZ, 0x7fffffff ;  /* 0x7fffffffff108424 */ /* 0x000fe200078e00ff */
[----:B------:R-:W-:Y:S06]  /*1560*/  @!P0 BRA `(.L_x_49) ;  /* 0x0000000000348947 */ /* 0x000fec0003800000 */
[----:B------:R-:W-:-:S13]  /*1570*/  FSETP.GTU.FTZ.AND P0, PT, |R0|, +INF , PT ;  /* 0x7f8000000000780b */ /* 0x000fda0003f1c200 */
[----:B------:R-:W-:Y:S01]  /*1580*/  @P0 FADD.FTZ R16, R0, 1 ;  /* 0x3f80000000100421 */ /* 0x000fe20000010000 */
[----:B------:R-:W-:Y:S06]  /*1590*/  @P0 BRA `(.L_x_49) ;  /* 0x0000000000280947 */ /* 0x000fec0003800000 */
[----:B------:R-:W-:-:S13]  /*15a0*/  FSETP.NEU.FTZ.AND P0, PT, |R0|, +INF , PT ;  /* 0x7f8000000000780b */ /* 0x000fda0003f1d200 */
[----:B------:R-:W-:Y:S01]  /*15b0*/  @P0 FFMA R6, R0, 1.84467440737095516160e+19, RZ ;  /* 0x5f80000000060823 */ /* 0x000fe200000000ff */
[----:B------:R-:W-:-:S03]  /*15c0*/  @!P0 IMAD.MOV.U32 R16, RZ, RZ, R0 ;  /* 0x000000ffff108224 */ /* 0x000fc600078e0000 */
[----:B------:R-:W0:Y:S02]  /*15d0*/  @P0 MUFU.RSQ R7, R6 ;  /* 0x0000000600070308 */ /* 0x000e240000001400 */
[----:B0-----:R-:W-:Y:S01]  /*15e0*/  @P0 FMUL.FTZ R9, R6, R7 ;  /* 0x0000000706090220 */ /* 0x001fe20000410000 */
[----:B------:R-:W-:-:S03]  /*15f0*/  @P0 FMUL.FTZ R7, R7, 0.5 ;  /* 0x3f00000007070820 */ /* 0x000fc60000410000 */
[----:B------:R-:W-:-:S04]  /*1600*/  @P0 FADD.FTZ R8, -R9, -RZ ;  /* 0x800000ff09080221 */ /* 0x000fc80000010100 */
[----:B------:R-:W-:-:S04]  /*1610*/  @P0 FFMA R8, R9, R8, R6 ;  /* 0x0000000809080223 */ /* 0x000fc80000000006 */
[----:B------:R-:W-:-:S04]  /*1620*/  @P0 FFMA R7, R8, R7, R9 ;  /* 0x0000000708070223 */ /* 0x000fc80000000009 */
[----:B------:R-:W-:-:S07]  /*1630*/  @P0 FMUL.FTZ R16, R7, 2.3283064365386962891e-10 ;  /* 0x2f80000007100820 */ /* 0x000fce0000410000 */
.L_x_49:
[----:B------:R-:W-:Y:S02]  /*1640*/  IMAD.MOV.U32 R6, RZ, RZ, R11 ;  /* 0x000000ffff067224 */ /* 0x000fe400078e000b */
[----:B------:R-:W-:-:S04]  /*1650*/  IMAD.MOV.U32 R7, RZ, RZ, 0x0 ;  /* 0x00000000ff077424 */ /* 0x000fc800078e00ff */
[----:B------:R-:W-:Y:S05]  /*1660*/  RET.REL.NODEC R6 `(_Z15initialize_dataPfS_ffffiP17curandStateXORWOW) ;  /* 0xffffffe806647950 */ /* 0x000fea0003c3ffff */
.L_x_50:
        /* <DEDUP_REMOVED lines=9> */
.L_x_53:


//--------------------- .nv.global.init           --------------------------
	.section	.nv.global.init,"aw",@progbits
	.align	4
.nv.global.init:
	.type		mrg32k3aM1SubSeq,@object
	.size		mrg32k3aM1SubSeq,(mrg32k3aM2SubSeq - mrg32k3aM1SubSeq)
mrg32k3aM1SubSeq:
        /*0000*/ 	.byte	0x0b, 0xcc, 0xee, 0x04, 0x73, 0x29, 0x8b, 0x6f, 0xf6, 0x53, 0x03, 0xf6, 0x23, 0xf6, 0xea, 0xda
        /* <DEDUP_REMOVED lines=125> */
	.type		mrg32k3aM2SubSeq,@object
	.size		mrg32k3aM2SubSeq,(mrg32k3aM1 - mrg32k3aM2SubSeq)
mrg32k3aM2SubSeq:
        /* <DEDUP_REMOVED lines=126> */
	.type		mrg32k3aM1,@object
	.size		mrg32k3aM1,(mrg32k3aM1Seq - mrg32k3aM1)
mrg32k3aM1:
        /* <DEDUP_REMOVED lines=144> */
	.type		mrg32k3aM1Seq,@object
	.size		mrg32k3aM1Seq,(mrg32k3aM2 - mrg32k3aM1Seq)
mrg32k3aM1Seq:
        /* <DEDUP_REMOVED lines=144> */
	.type		mrg32k3aM2,@object
	.size		mrg32k3aM2,(mrg32k3aM2Seq - mrg32k3aM2)
mrg32k3aM2:
        /* <DEDUP_REMOVED lines=144> */
	.type		mrg32k3aM2Seq,@object
	.size		mrg32k3aM2Seq,(precalc_xorwow_matrix - mrg32k3aM2Seq)
mrg32k3aM2Seq:
        /* <DEDUP_REMOVED lines=144> */
	.type		precalc_xorwow_matrix,@object
	.size		precalc_xorwow_matrix,(precalc_xorwow_offset_matrix - precalc_xorwow_matrix)
precalc_xorwow_matrix:
        /* <DEDUP_REMOVED lines=6400> */
	.type		precalc_xorwow_offset_matrix,@object
	.size		precalc_xorwow_offset_matrix,(.L_1 - precalc_xorwow_offset_matrix)
precalc_xorwow_offset_matrix:
        /* <DEDUP_REMOVED lines=6400> */
.L_1:


//--------------------- .nv.shared.reserved.0     --------------------------
	.section	.nv.shared.reserved.0,"aw",@nobits
	.weak		__nv_reservedSMEM_offset_0_alias
	.size		__nv_reservedSMEM_offset_0_alias, 0, 64
	.other		__nv_reservedSMEM_offset_0_alias,@"STO_CUDA_RESERVED_SHARED STV_DEFAULT"
__nv_reservedSMEM_offset_0_alias:
	.zero		0
	.zero		64


//--------------------- .nv.shared._Z19calculate_gradientsPfS_S_S_S_i --------------------------
	.section	.nv.shared._Z19calculate_gradientsPfS_S_S_S_i,"aw",@nobits
	.sectionflags	@""
	.align	4
.nv.shared._Z19calculate_gradientsPfS_S_S_S_i:
	.zero		3072


//--------------------- .nv.shared._Z14calculate_lossPfS_S_i --------------------------
	.section	.nv.shared._Z14calculate_lossPfS_S_i,"aw",@nobits
	.sectionflags	@""
	.align	4
.nv.shared._Z14calculate_lossPfS_S_i:
	.zero		2048


//--------------------- .nv.constant0._Z14update_weightsPfS_S_S_f --------------------------
	.section	.nv.constant0._Z14update_weightsPfS_S_S_f,"a",@progbits
	.sectionflags	@""
	.align	4
.nv.constant0._Z14update_weightsPfS_S_S_f:
	.zero		932


//--------------------- .nv.constant0._Z19calculate_gradientsPfS_S_S_S_i --------------------------
	.section	.nv.constant0._Z19calculate_gradientsPfS_S_S_S_i,"a",@progbits
	.sectionflags	@""
	.align	4
.nv.constant0._Z19calculate_gradientsPfS_S_S_S_i:
	.zero		940


//--------------------- .nv.constant0._Z14calculate_lossPfS_S_i --------------------------
	.section	.nv.constant0._Z14calculate_lossPfS_S_i,"a",@progbits
	.sectionflags	@""
	.align	4
.nv.constant0._Z14calculate_lossPfS_S_i:
	.zero		924


//--------------------- .nv.constant0._Z12forward_passPfS_S_S_i --------------------------
	.section	.nv.constant0._Z12forward_passPfS_S_S_i,"a",@progbits
	.sectionflags	@""
	.align	4
.nv.constant0._Z12forward_passPfS_S_S_i:
	.zero		932


//--------------------- .nv.constant0._Z15initialize_dataPfS_ffffiP17curandStateXORWOW --------------------------
	.section	.nv.constant0._Z15initialize_dataPfS_ffffiP17curandStateXORWOW,"a",@progbits
	.sectionflags	@""
	.align	4
.nv.constant0._Z15initialize_dataPfS_ffffiP17curandStateXORWOW:
	.zero		944


//--------------------- SYMBOLS --------------------------

	.type		.nv.reservedSmem.offset0,@object
	.size		.nv.reservedSmem.offset0,0x4
	.type		.nv.reservedSmem.cap,@object
	.size		.nv.reservedSmem.cap,0x4
